//
// Generated by NVIDIA NVVM Compiler
//
// Compiler Build ID: CL-36424714
// Cuda compilation tools, release 13.0, V13.0.88
// Based on NVVM 20.0.0
//

.version 9.0
.target sm_100
.address_size 64

	// .globl	_Z17trapezoidIntegralPKdS0_PKiPd

.visible .entry _Z17trapezoidIntegralPKdS0_PKiPd(
	.param .u64 .ptr .align 1 _Z17trapezoidIntegralPKdS0_PKiPd_param_0,
	.param .u64 .ptr .align 1 _Z17trapezoidIntegralPKdS0_PKiPd_param_1,
	.param .u64 .ptr .align 1 _Z17trapezoidIntegralPKdS0_PKiPd_param_2,
	.param .u64 .ptr .align 1 _Z17trapezoidIntegralPKdS0_PKiPd_param_3
)
{
	.reg .pred 	%p<6>;
	.reg .b32 	%r<29>;
	.reg .b64 	%rd<16>;
	.reg .b64 	%fd<61>;

	ld.param.u64 	%rd2, [_Z17trapezoidIntegralPKdS0_PKiPd_param_0];
	ld.param.u64 	%rd3, [_Z17trapezoidIntegralPKdS0_PKiPd_param_1];
	ld.param.u64 	%rd4, [_Z17trapezoidIntegralPKdS0_PKiPd_param_2];
	ld.param.u64 	%rd1, [_Z17trapezoidIntegralPKdS0_PKiPd_param_3];
	cvta.to.global.u64 	%rd5, %rd4;
	cvta.to.global.u64 	%rd6, %rd2;
	cvta.to.global.u64 	%rd7, %rd3;
	mov.u32 	%r16, %ctaid.x;
	mov.u32 	%r17, %ntid.x;
	mov.u32 	%r18, %tid.x;
	mad.lo.s32 	%r1, %r16, %r17, %r18;
	mul.wide.s32 	%rd8, %r1, 8;
	add.s64 	%rd9, %rd7, %rd8;
	ld.global.f64 	%fd13, [%rd9];
	add.s64 	%rd10, %rd6, %rd8;
	ld.global.f64 	%fd1, [%rd10];
	sub.f64 	%fd14, %fd13, %fd1;
	mul.wide.s32 	%rd11, %r1, 4;
	add.s64 	%rd12, %rd5, %rd11;
	ld.global.u32 	%r2, [%rd12];
	cvt.rn.f64.s32 	%fd15, %r2;
	div.rn.f64 	%fd2, %fd14, %fd15;
	setp.lt.s32 	%p1, %r2, 1;
	mov.f64 	%fd60, 0d0000000000000000;
	@%p1 bra 	$L__BB0_7;
	and.b32  	%r3, %r2, 3;
	setp.lt.u32 	%p2, %r2, 4;
	mov.f64 	%fd60, 0d0000000000000000;
	mov.b32 	%r28, 0;
	@%p2 bra 	$L__BB0_4;
	and.b32  	%r28, %r2, 2147483644;
	neg.s32 	%r25, %r28;
	mov.f64 	%fd55, 0d0000000000000000;
	mov.b32 	%r24, 2;
	mov.f64 	%fd60, %fd55;
$L__BB0_3:
	fma.rn.f64 	%fd19, %fd2, %fd55, %fd1;
	add.s32 	%r21, %r24, -1;
	cvt.rn.f64.u32 	%fd20, %r21;
	fma.rn.f64 	%fd21, %fd2, %fd20, %fd1;
	sub.f64 	%fd22, %fd21, %fd19;
	mul.f64 	%fd23, %fd22, 0d3FE0000000000000;
	mul.f64 	%fd24, %fd21, %fd21;
	fma.rn.f64 	%fd25, %fd19, %fd19, %fd24;
	fma.rn.f64 	%fd26, %fd23, %fd25, %fd60;
	add.s32 	%r22, %r24, 2;
	cvt.rn.f64.u32 	%fd27, %r24;
	fma.rn.f64 	%fd28, %fd2, %fd27, %fd1;
	sub.f64 	%fd29, %fd28, %fd21;
	mul.f64 	%fd30, %fd29, 0d3FE0000000000000;
	mul.f64 	%fd31, %fd28, %fd28;
	fma.rn.f64 	%fd32, %fd21, %fd21, %fd31;
	fma.rn.f64 	%fd33, %fd30, %fd32, %fd26;
	add.s32 	%r23, %r24, 1;
	cvt.rn.f64.u32 	%fd34, %r23;
	fma.rn.f64 	%fd35, %fd2, %fd34, %fd1;
	sub.f64 	%fd36, %fd35, %fd28;
	mul.f64 	%fd37, %fd36, 0d3FE0000000000000;
	mul.f64 	%fd38, %fd35, %fd35;
	fma.rn.f64 	%fd39, %fd28, %fd28, %fd38;
	fma.rn.f64 	%fd40, %fd37, %fd39, %fd33;
	add.f64 	%fd55, %fd55, 0d4010000000000000;
	cvt.rn.f64.u32 	%fd41, %r22;
	fma.rn.f64 	%fd42, %fd2, %fd41, %fd1;
	sub.f64 	%fd43, %fd42, %fd35;
	mul.f64 	%fd44, %fd43, 0d3FE0000000000000;
	mul.f64 	%fd45, %fd42, %fd42;
	fma.rn.f64 	%fd46, %fd35, %fd35, %fd45;
	fma.rn.f64 	%fd60, %fd44, %fd46, %fd40;
	add.s32 	%r25, %r25, 4;
	add.s32 	%r24, %r24, 4;
	setp.ne.s32 	%p3, %r25, 0;
	@%p3 bra 	$L__BB0_3;
$L__BB0_4:
	setp.eq.s32 	%p4, %r3, 0;
	@%p4 bra 	$L__BB0_7;
	neg.s32 	%r27, %r3;
$L__BB0_6:
	.pragma "nounroll";
	add.s32 	%r14, %r28, 1;
	cvt.rn.f64.u32 	%fd47, %r28;
	fma.rn.f64 	%fd48, %fd2, %fd47, %fd1;
	cvt.rn.f64.u32 	%fd49, %r14;
	fma.rn.f64 	%fd50, %fd2, %fd49, %fd1;
	sub.f64 	%fd51, %fd50, %fd48;
	mul.f64 	%fd52, %fd51, 0d3FE0000000000000;
	mul.f64 	%fd53, %fd50, %fd50;
	fma.rn.f64 	%fd54, %fd48, %fd48, %fd53;
	fma.rn.f64 	%fd60, %fd52, %fd54, %fd60;
	add.s32 	%r27, %r27, 1;
	setp.ne.s32 	%p5, %r27, 0;
	mov.u32 	%r28, %r14;
	@%p5 bra 	$L__BB0_6;
$L__BB0_7:
	cvta.to.global.u64 	%rd13, %rd1;
	add.s64 	%rd15, %rd13, %rd8;
	st.global.f64 	[%rd15], %fd60;
	ret;

}
	// .globl	_Z15simpsonIntegralPKdS0_PKiPd
.visible .entry _Z15simpsonIntegralPKdS0_PKiPd(
	.param .u64 .ptr .align 1 _Z15simpsonIntegralPKdS0_PKiPd_param_0,
	.param .u64 .ptr .align 1 _Z15simpsonIntegralPKdS0_PKiPd_param_1,
	.param .u64 .ptr .align 1 _Z15simpsonIntegralPKdS0_PKiPd_param_2,
	.param .u64 .ptr .align 1 _Z15simpsonIntegralPKdS0_PKiPd_param_3
)
{
	.reg .pred 	%p<6>;
	.reg .b32 	%r<29>;
	.reg .b64 	%rd<16>;
	.reg .b64 	%fd<81>;

	ld.param.u64 	%rd2, [_Z15simpsonIntegralPKdS0_PKiPd_param_0];
	ld.param.u64 	%rd3, [_Z15simpsonIntegralPKdS0_PKiPd_param_1];
	ld.param.u64 	%rd4, [_Z15simpsonIntegralPKdS0_PKiPd_param_2];
	ld.param.u64 	%rd1, [_Z15simpsonIntegralPKdS0_PKiPd_param_3];
	cvta.to.global.u64 	%rd5, %rd4;
	cvta.to.global.u64 	%rd6, %rd2;
	cvta.to.global.u64 	%rd7, %rd3;
	mov.u32 	%r16, %ctaid.x;
	mov.u32 	%r17, %ntid.x;
	mov.u32 	%r18, %tid.x;
	mad.lo.s32 	%r1, %r16, %r17, %r18;
	mul.wide.s32 	%rd8, %r1, 8;
	add.s64 	%rd9, %rd7, %rd8;
	ld.global.f64 	%fd13, [%rd9];
	add.s64 	%rd10, %rd6, %rd8;
	ld.global.f64 	%fd1, [%rd10];
	sub.f64 	%fd14, %fd13, %fd1;
	mul.wide.s32 	%rd11, %r1, 4;
	add.s64 	%rd12, %rd5, %rd11;
	ld.global.u32 	%r2, [%rd12];
	cvt.rn.f64.s32 	%fd15, %r2;
	div.rn.f64 	%fd2, %fd14, %fd15;
	setp.lt.s32 	%p1, %r2, 1;
	mov.f64 	%fd80, 0d0000000000000000;
	@%p1 bra 	$L__BB1_7;
	and.b32  	%r3, %r2, 3;
	setp.lt.u32 	%p2, %r2, 4;
	mov.f64 	%fd80, 0d0000000000000000;
	mov.b32 	%r28, 0;
	@%p2 bra 	$L__BB1_4;
	and.b32  	%r28, %r2, 2147483644;
	neg.s32 	%r25, %r28;
	mov.f64 	%fd75, 0d0000000000000000;
	mov.b32 	%r24, 2;
	mov.f64 	%fd80, %fd75;
$L__BB1_3:
	fma.rn.f64 	%fd19, %fd2, %fd75, %fd1;
	add.s32 	%r21, %r24, -1;
	cvt.rn.f64.u32 	%fd20, %r21;
	fma.rn.f64 	%fd21, %fd2, %fd20, %fd1;
	sub.f64 	%fd22, %fd21, %fd19;
	div.rn.f64 	%fd23, %fd22, 0d4018000000000000;
	add.f64 	%fd24, %fd19, %fd21;
	mul.f64 	%fd25, %fd24, 0d3FE0000000000000;
	mul.f64 	%fd26, %fd25, %fd25;
	mul.f64 	%fd27, %fd26, 0d4010000000000000;
	fma.rn.f64 	%fd28, %fd19, %fd19, %fd27;
	fma.rn.f64 	%fd29, %fd21, %fd21, %fd28;
	fma.rn.f64 	%fd30, %fd23, %fd29, %fd80;
	add.s32 	%r22, %r24, 2;
	cvt.rn.f64.u32 	%fd31, %r24;
	fma.rn.f64 	%fd32, %fd2, %fd31, %fd1;
	sub.f64 	%fd33, %fd32, %fd21;
	div.rn.f64 	%fd34, %fd33, 0d4018000000000000;
	add.f64 	%fd35, %fd21, %fd32;
	mul.f64 	%fd36, %fd35, 0d3FE0000000000000;
	mul.f64 	%fd37, %fd36, %fd36;
	mul.f64 	%fd38, %fd37, 0d4010000000000000;
	fma.rn.f64 	%fd39, %fd21, %fd21, %fd38;
	fma.rn.f64 	%fd40, %fd32, %fd32, %fd39;
	fma.rn.f64 	%fd41, %fd34, %fd40, %fd30;
	add.s32 	%r23, %r24, 1;
	cvt.rn.f64.u32 	%fd42, %r23;
	fma.rn.f64 	%fd43, %fd2, %fd42, %fd1;
	sub.f64 	%fd44, %fd43, %fd32;
	div.rn.f64 	%fd45, %fd44, 0d4018000000000000;
	add.f64 	%fd46, %fd32, %fd43;
	mul.f64 	%fd47, %fd46, 0d3FE0000000000000;
	mul.f64 	%fd48, %fd47, %fd47;
	mul.f64 	%fd49, %fd48, 0d4010000000000000;
	fma.rn.f64 	%fd50, %fd32, %fd32, %fd49;
	fma.rn.f64 	%fd51, %fd43, %fd43, %fd50;
	fma.rn.f64 	%fd52, %fd45, %fd51, %fd41;
	add.f64 	%fd75, %fd75, 0d4010000000000000;
	cvt.rn.f64.u32 	%fd53, %r22;
	fma.rn.f64 	%fd54, %fd2, %fd53, %fd1;
	sub.f64 	%fd55, %fd54, %fd43;
	div.rn.f64 	%fd56, %fd55, 0d4018000000000000;
	add.f64 	%fd57, %fd43, %fd54;
	mul.f64 	%fd58, %fd57, 0d3FE0000000000000;
	mul.f64 	%fd59, %fd58, %fd58;
	mul.f64 	%fd60, %fd59, 0d4010000000000000;
	fma.rn.f64 	%fd61, %fd43, %fd43, %fd60;
	fma.rn.f64 	%fd62, %fd54, %fd54, %fd61;
	fma.rn.f64 	%fd80, %fd56, %fd62, %fd52;
	add.s32 	%r25, %r25, 4;
	add.s32 	%r24, %r24, 4;
	setp.ne.s32 	%p3, %r25, 0;
	@%p3 bra 	$L__BB1_3;
$L__BB1_4:
	setp.eq.s32 	%p4, %r3, 0;
	@%p4 bra 	$L__BB1_7;
	neg.s32 	%r27, %r3;
$L__BB1_6:
	.pragma "nounroll";
	add.s32 	%r14, %r28, 1;
	cvt.rn.f64.u32 	%fd63, %r28;
	fma.rn.f64 	%fd64, %fd2, %fd63, %fd1;
	cvt.rn.f64.u32 	%fd65, %r14;
	fma.rn.f64 	%fd66, %fd2, %fd65, %fd1;
	sub.f64 	%fd67, %fd66, %fd64;
	div.rn.f64 	%fd68, %fd67, 0d4018000000000000;
	add.f64 	%fd69, %fd64, %fd66;
	mul.f64 	%fd70, %fd69, 0d3FE0000000000000;
	mul.f64 	%fd71, %fd70, %fd70;
	mul.f64 	%fd72, %fd71, 0d4010000000000000;
	fma.rn.f64 	%fd73, %fd64, %fd64, %fd72;
	fma.rn.f64 	%fd74, %fd66, %fd66, %fd73;
	fma.rn.f64 	%fd80, %fd68, %fd74, %fd80;
	add.s32 	%r27, %r27, 1;
	setp.ne.s32 	%p5, %r27, 0;
	mov.u32 	%r28, %r14;
	@%p5 bra 	$L__BB1_6;
$L__BB1_7:
	cvta.to.global.u64 	%rd13, %rd1;
	add.s64 	%rd15, %rd13, %rd8;
	st.global.f64 	[%rd15], %fd80;
	ret;

}
	// .globl	_Z15pramougIntegralPKdS0_PKiPd
.visible .entry _Z15pramougIntegralPKdS0_PKiPd(
	.param .u64 .ptr .align 1 _Z15pramougIntegralPKdS0_PKiPd_param_0,
	.param .u64 .ptr .align 1 _Z15pramougIntegralPKdS0_PKiPd_param_1,
	.param .u64 .ptr .align 1 _Z15pramougIntegralPKdS0_PKiPd_param_2,
	.param .u64 .ptr .align 1 _Z15pramougIntegralPKdS0_PKiPd_param_3
)
{
	.reg .pred 	%p<6>;
	.reg .b32 	%r<28>;
	.reg .b64 	%rd<16>;
	.reg .b64 	%fd<38>;

	ld.param.u64 	%rd2, [_Z15pramougIntegralPKdS0_PKiPd_param_0];
	ld.param.u64 	%rd3, [_Z15pramougIntegralPKdS0_PKiPd_param_1];
	ld.param.u64 	%rd4, [_Z15pramougIntegralPKdS0_PKiPd_param_2];
	ld.param.u64 	%rd1, [_Z15pramougIntegralPKdS0_PKiPd_param_3];
	cvta.to.global.u64 	%rd5, %rd4;
	cvta.to.global.u64 	%rd6, %rd2;
	cvta.to.global.u64 	%rd7, %rd3;
	mov.u32 	%r16, %ctaid.x;
	mov.u32 	%r17, %ntid.x;
	mov.u32 	%r18, %tid.x;
	mad.lo.s32 	%r1, %r16, %r17, %r18;
	mul.wide.s32 	%rd8, %r1, 8;
	add.s64 	%rd9, %rd7, %rd8;
	ld.global.f64 	%fd13, [%rd9];
	add.s64 	%rd10, %rd6, %rd8;
	ld.global.f64 	%fd1, [%rd10];
	sub.f64 	%fd14, %fd13, %fd1;
	mul.wide.s32 	%rd11, %r1, 4;
	add.s64 	%rd12, %rd5, %rd11;
	ld.global.u32 	%r2, [%rd12];
	cvt.rn.f64.s32 	%fd15, %r2;
	div.rn.f64 	%fd2, %fd14, %fd15;
	setp.lt.s32 	%p1, %r2, 1;
	mov.f64 	%fd37, 0d0000000000000000;
	@%p1 bra 	$L__BB2_7;
	and.b32  	%r3, %r2, 3;
	setp.lt.u32 	%p2, %r2, 4;
	mov.f64 	%fd37, 0d0000000000000000;
	mov.b32 	%r27, 0;
	@%p2 bra 	$L__BB2_4;
	and.b32  	%r27, %r2, 2147483644;
	neg.s32 	%r24, %r27;
	mov.f64 	%fd32, 0d0000000000000000;
	mov.b32 	%r23, 1;
	mov.f64 	%fd37, %fd32;
$L__BB2_3:
	fma.rn.f64 	%fd19, %fd2, %fd32, %fd1;
	fma.rn.f64 	%fd20, %fd19, %fd19, %fd37;
	add.s32 	%r21, %r23, 2;
	cvt.rn.f64.u32 	%fd21, %r23;
	fma.rn.f64 	%fd22, %fd2, %fd21, %fd1;
	fma.rn.f64 	%fd23, %fd22, %fd22, %fd20;
	add.s32 	%r22, %r23, 1;
	cvt.rn.f64.u32 	%fd24, %r22;
	fma.rn.f64 	%fd25, %fd2, %fd24, %fd1;
	fma.rn.f64 	%fd26, %fd25, %fd25, %fd23;
	cvt.rn.f64.u32 	%fd27, %r21;
	fma.rn.f64 	%fd28, %fd2, %fd27, %fd1;
	fma.rn.f64 	%fd37, %fd28, %fd28, %fd26;
	add.f64 	%fd32, %fd32, 0d4010000000000000;
	add.s32 	%r24, %r24, 4;
	add.s32 	%r23, %r23, 4;
	setp.ne.s32 	%p3, %r24, 0;
	@%p3 bra 	$L__BB2_3;
$L__BB2_4:
	setp.eq.s32 	%p4, %r3, 0;
	@%p4 bra 	$L__BB2_7;
	neg.s32 	%r26, %r3;
$L__BB2_6:
	.pragma "nounroll";
	cvt.rn.f64.u32 	%fd29, %r27;
	fma.rn.f64 	%fd30, %fd2, %fd29, %fd1;
	fma.rn.f64 	%fd37, %fd30, %fd30, %fd37;
	add.s32 	%r27, %r27, 1;
	add.s32 	%r26, %r26, 1;
	setp.ne.s32 	%p5, %r26, 0;
	@%p5 bra 	$L__BB2_6;
$L__BB2_7:
	cvta.to.global.u64 	%rd13, %rd1;
	mul.f64 	%fd31, %fd2, %fd37;
	add.s64 	%rd15, %rd13, %rd8;
	st.global.f64 	[%rd15], %fd31;
	ret;

}


// ===== COMPILED SASS (sm_100) =====

	.target	sm_100

	.elftype	@"ET_EXEC"


//--------------------- .note.nv.tkinfo           --------------------------
	.section	.note.nv.tkinfo,"",@"SHT_NOTE"
	.sectionflags	@"SHF_NOTE_NV_TKINFO"
	.tkinfo
        /*0018*/ 	.word	0x00000002
        /*0030*/ 	.string	""
        /*0030*/ 	.string	"ptxas"
        /*0030*/ 	.string	"Cuda compilation tools, release 13.0, V13.0.88"
        /*0030*/ 	.string	"Build cuda_13.0.r13.0/compiler.36424714_0"
        /*0030*/ 	.string	"-arch sm_100 -m 64 "



//--------------------- .note.nv.cuinfo           --------------------------
	.section	.note.nv.cuinfo,"",@"SHT_NOTE"
	.sectionflags	@"SHF_NOTE_NV_CUINFO"
        /*0018*/ 	.short	0x0002
        /*001a*/ 	.short	0x0064
        /*001c*/ 	.short	0x0082
	.zero		2


//--------------------- .nv.info                  --------------------------
	.section	.nv.info,"",@"SHT_CUDA_INFO"
	.align	4


	//----- nvinfo : EIATTR_REGCOUNT
	.align		4
        /*0000*/ 	.byte	0x04, 0x2f
        /*0002*/ 	.short	(.L_1 - .L_0)
	.align		4
.L_0:
        /*0004*/ 	.word	index@(_Z17trapezoidIntegralPKdS0_PKiPd)
        /*0008*/ 	.word	0x0000001e


	//----- nvinfo : EIATTR_FRAME_SIZE
	.align		4
.L_1:
        /*000c*/ 	.byte	0x04, 0x11
        /*000e*/ 	.short	(.L_3 - .L_2)
	.align		4
.L_2:
        /*0010*/ 	.word	index@($__internal_2_$__cuda_sm20_div_rn_f64_full)
        /*0014*/ 	.word	0x00000000


	//----- nvinfo : EIATTR_FRAME_SIZE
	.align		4
.L_3:
        /*0018*/ 	.byte	0x04, 0x11
        /*001a*/ 	.short	(.L_5 - .L_4)
	.align		4
.L_4:
        /*001c*/ 	.word	index@(_Z17trapezoidIntegralPKdS0_PKiPd)
        /*0020*/ 	.word	0x00000000


	//----- nvinfo : EIATTR_REGCOUNT
	.align		4
.L_5:
        /*0024*/ 	.byte	0x04, 0x2f
        /*0026*/ 	.short	(.L_7 - .L_6)
	.align		4
.L_6:
        /*0028*/ 	.word	index@(_Z15simpsonIntegralPKdS0_PKiPd)
        /*002c*/ 	.word	0x0000002a


	//----- nvinfo : EIATTR_FRAME_SIZE
	.align		4
.L_7:
        /*0030*/ 	.byte	0x04, 0x11
        /*0032*/ 	.short	(.L_9 - .L_8)
	.align		4
.L_8:
        /*0034*/ 	.word	index@($__internal_1_$__cuda_sm20_div_rn_f64_full)
        /*0038*/ 	.word	0x00000000


	//----- nvinfo : EIATTR_FRAME_SIZE
	.align		4
.L_9:
        /*003c*/ 	.byte	0x04, 0x11
        /*003e*/ 	.short	(.L_11 - .L_10)
	.align		4
.L_10:
        /*0040*/ 	.word	index@(_Z15simpsonIntegralPKdS0_PKiPd)
        /*0044*/ 	.word	0x00000000


	//----- nvinfo : EIATTR_REGCOUNT
	.align		4
.L_11:
        /*0048*/ 	.byte	0x04, 0x2f
        /*004a*/ 	.short	(.L_13 - .L_12)
	.align		4
.L_12:
        /*004c*/ 	.word	index@(_Z15pramougIntegralPKdS0_PKiPd)
        /*0050*/ 	.word	0x0000001c


	//----- nvinfo : EIATTR_FRAME_SIZE
	.align		4
.L_13:
        /*0054*/ 	.byte	0x04, 0x11
        /*0056*/ 	.short	(.L_15 - .L_14)
	.align		4
.L_14:
        /*0058*/ 	.word	index@($__internal_0_$__cuda_sm20_div_rn_f64_full)
        /*005c*/ 	.word	0x00000000


	//----- nvinfo : EIATTR_FRAME_SIZE
	.align		4
.L_15:
        /*0060*/ 	.byte	0x04, 0x11
        /*0062*/ 	.short	(.L_17 - .L_16)
	.align		4
.L_16:
        /*0064*/ 	.word	index@(_Z15pramougIntegralPKdS0_PKiPd)
        /*0068*/ 	.word	0x00000000


	//----- nvinfo : EIATTR_MIN_STACK_SIZE
	.align		4
.L_17:
        /*006c*/ 	.byte	0x04, 0x12
        /*006e*/ 	.short	(.L_19 - .L_18)
	.align		4
.L_18:
        /*0070*/ 	.word	index@(_Z15pramougIntegralPKdS0_PKiPd)
        /*0074*/ 	.word	0x00000000


	//----- nvinfo : EIATTR_MIN_STACK_SIZE
	.align		4
.L_19:
        /*0078*/ 	.byte	0x04, 0x12
        /*007a*/ 	.short	(.L_21 - .L_20)
	.align		4
.L_20:
        /*007c*/ 	.word	index@(_Z15simpsonIntegralPKdS0_PKiPd)
        /*0080*/ 	.word	0x00000000


	//----- nvinfo : EIATTR_MIN_STACK_SIZE
	.align		4
.L_21:
        /*0084*/ 	.byte	0x04, 0x12
        /*0086*/ 	.short	(.L_23 - .L_22)
	.align		4
.L_22:
        /*0088*/ 	.word	index@(_Z17trapezoidIntegralPKdS0_PKiPd)
        /*008c*/ 	.word	0x00000000
.L_23:


//--------------------- .nv.compat                --------------------------
	.section	.nv.compat,"",@"SHT_CUDA_COMPAT_INFO"
	.align	4
        /*0000*/ 	.byte	0x02, 0x09, 0x00, 0x00, 0x02, 0x02, 0x01, 0x00, 0x02, 0x05, 0x05, 0x00, 0x03, 0x07, 0x01, 0x01
        /*0010*/ 	.byte	0x02, 0x03, 0x00, 0x00, 0x02, 0x06, 0x01, 0x00, 0x04, 0x0b, 0x08, 0x00, 0x01, 0x00, 0x00, 0x00
        /*0020*/ 	.byte	0x00, 0x00, 0x00, 0x00


//--------------------- .nv.info._Z15pramougIntegralPKdS0_PKiPd --------------------------
	.section	.nv.info._Z15pramougIntegralPKdS0_PKiPd,"",@"SHT_CUDA_INFO"
	.sectionflags	@""
	.align	4


	//----- nvinfo : EIATTR_CUDA_API_VERSION
	.align		4
        /*0000*/ 	.byte	0x04, 0x37
        /*0002*/ 	.short	(.L_25 - .L_24)
.L_24:
        /*0004*/ 	.word	0x00000082


	//----- nvinfo : EIATTR_KPARAM_INFO
	.align		4
.L_25:
        /*0008*/ 	.byte	0x04, 0x17
        /*000a*/ 	.short	(.L_27 - .L_26)
.L_26:
        /*000c*/ 	.word	0x00000000
        /*0010*/ 	.short	0x0003
        /*0012*/ 	.short	0x0018
        /*0014*/ 	.byte	0x00, 0xf5, 0x21, 0x00


	//----- nvinfo : EIATTR_KPARAM_INFO
	.align		4
.L_27:
        /*0018*/ 	.byte	0x04, 0x17
        /*001a*/ 	.short	(.L_29 - .L_28)
.L_28:
        /*001c*/ 	.word	0x00000000
        /*0020*/ 	.short	0x0002
        /*0022*/ 	.short	0x0010
        /*0024*/ 	.byte	0x00, 0xf5, 0x21, 0x00


	//----- nvinfo : EIATTR_KPARAM_INFO
	.align		4
.L_29:
        /*0028*/ 	.byte	0x04, 0x17
        /*002a*/ 	.short	(.L_31 - .L_30)
.L_30:
        /*002c*/ 	.word	0x00000000
        /*0030*/ 	.short	0x0001
        /*0032*/ 	.short	0x0008
        /*0034*/ 	.byte	0x00, 0xf5, 0x21, 0x00


	//----- nvinfo : EIATTR_KPARAM_INFO
	.align		4
.L_31:
        /*0038*/ 	.byte	0x04, 0x17
        /*003a*/ 	.short	(.L_33 - .L_32)
.L_32:
        /*003c*/ 	.word	0x00000000
        /*0040*/ 	.short	0x0000
        /*0042*/ 	.short	0x0000
        /*0044*/ 	.byte	0x00, 0xf5, 0x21, 0x00


	//----- nvinfo : EIATTR_SPARSE_MMA_MASK
	.align		4
.L_33:
        /*0048*/ 	.byte	0x03, 0x50
        /*004a*/ 	.short	0x0000


	//----- nvinfo : EIATTR_MAXREG_COUNT
	.align		4
        /*004c*/ 	.byte	0x03, 0x1b
        /*004e*/ 	.short	0x00ff


	//----- nvinfo : EIATTR_MERCURY_ISA_VERSION
	.align		4
        /*0050*/ 	.byte	0x03, 0x5f
        /*0052*/ 	.short	0x0101


	//----- nvinfo : EIATTR_VRC_CTA_INIT_COUNT
	.align		4
        /*0054*/ 	.byte	0x02, 0x4a
	.zero		1
	.zero		1


	//----- nvinfo : EIATTR_EXIT_INSTR_OFFSETS
	.align		4
        /*0058*/ 	.byte	0x04, 0x1c
        /*005a*/ 	.short	(.L_35 - .L_34)


	//   ....[0]....
.L_34:
        /*005c*/ 	.word	0x00000c70


	//----- nvinfo : EIATTR_CRS_STACK_SIZE
	.align		4
.L_35:
        /*0060*/ 	.byte	0x04, 0x1e
        /*0062*/ 	.short	(.L_37 - .L_36)
.L_36:
        /*0064*/ 	.word	0x00000000


	//----- nvinfo : EIATTR_CBANK_PARAM_SIZE
	.align		4
.L_37:
        /*0068*/ 	.byte	0x03, 0x19
        /*006a*/ 	.short	0x0020


	//----- nvinfo : EIATTR_PARAM_CBANK
	.align		4
        /*006c*/ 	.byte	0x04, 0x0a
        /*006e*/ 	.short	(.L_39 - .L_38)
	.align		4
.L_38:
        /*0070*/ 	.word	index@(.nv.constant0._Z15pramougIntegralPKdS0_PKiPd)
        /*0074*/ 	.short	0x0380
        /*0076*/ 	.short	0x0020


	//----- nvinfo : EIATTR_SW_WAR
	.align		4
.L_39:
        /*0078*/ 	.byte	0x04, 0x36
        /*007a*/ 	.short	(.L_41 - .L_40)
.L_40:
        /*007c*/ 	.word	0x00000008
.L_41:


//--------------------- .nv.info._Z15simpsonIntegralPKdS0_PKiPd --------------------------
	.section	.nv.info._Z15simpsonIntegralPKdS0_PKiPd,"",@"SHT_CUDA_INFO"
	.sectionflags	@""
	.align	4


	//----- nvinfo : EIATTR_CUDA_API_VERSION
	.align		4
        /*0000*/ 	.byte	0x04, 0x37
        /*0002*/ 	.short	(.L_43 - .L_42)
.L_42:
        /*0004*/ 	.word	0x00000082


	//----- nvinfo : EIATTR_KPARAM_INFO
	.align		4
.L_43:
        /*0008*/ 	.byte	0x04, 0x17
        /*000a*/ 	.short	(.L_45 - .L_44)
.L_44:
        /*000c*/ 	.word	0x00000000
        /*0010*/ 	.short	0x0003
        /*0012*/ 	.short	0x0018
        /*0014*/ 	.byte	0x00, 0xf5, 0x21, 0x00


	//----- nvinfo : EIATTR_KPARAM_INFO
	.align		4
.L_45:
        /*0018*/ 	.byte	0x04, 0x17
        /*001a*/ 	.short	(.L_47 - .L_46)
.L_46:
        /*001c*/ 	.word	0x00000000
        /*0020*/ 	.short	0x0002
        /*0022*/ 	.short	0x0010
        /*0024*/ 	.byte	0x00, 0xf5, 0x21, 0x00


	//----- nvinfo : EIATTR_KPARAM_INFO
	.align		4
.L_47:
        /*0028*/ 	.byte	0x04, 0x17
        /*002a*/ 	.short	(.L_49 - .L_48)
.L_48:
        /*002c*/ 	.word	0x00000000
        /*0030*/ 	.short	0x0001
        /*0032*/ 	.short	0x0008
        /*0034*/ 	.byte	0x00, 0xf5, 0x21, 0x00


	//----- nvinfo : EIATTR_KPARAM_INFO
	.align		4
.L_49:
        /*0038*/ 	.byte	0x04, 0x17
        /*003a*/ 	.short	(.L_51 - .L_50)
.L_50:
        /*003c*/ 	.word	0x00000000
        /*0040*/ 	.short	0x0000
        /*0042*/ 	.short	0x0000
        /*0044*/ 	.byte	0x00, 0xf5, 0x21, 0x00


	//----- nvinfo : EIATTR_SPARSE_MMA_MASK
	.align		4
.L_51:
        /*0048*/ 	.byte	0x03, 0x50
        /*004a*/ 	.short	0x0000


	//----- nvinfo : EIATTR_MAXREG_COUNT
	.align		4
        /*004c*/ 	.byte	0x03, 0x1b
        /*004e*/ 	.short	0x00ff


	//----- nvinfo : EIATTR_MERCURY_ISA_VERSION
	.align		4
        /*0050*/ 	.byte	0x03, 0x5f
        /*0052*/ 	.short	0x0101


	//----- nvinfo : EIATTR_VRC_CTA_INIT_COUNT
	.align		4
        /*0054*/ 	.byte	0x02, 0x4a
	.zero		1
	.zero		1


	//----- nvinfo : EIATTR_EXIT_INSTR_OFFSETS
	.align		4
        /*0058*/ 	.byte	0x04, 0x1c
        /*005a*/ 	.short	(.L_53 - .L_52)


	//   ....[0]....
.L_52:
        /*005c*/ 	.word	0x00001040


	//----- nvinfo : EIATTR_CRS_STACK_SIZE
	.align		4
.L_53:
        /*0060*/ 	.byte	0x04, 0x1e
        /*0062*/ 	.short	(.L_55 - .L_54)
.L_54:
        /*0064*/ 	.word	0x00000000


	//----- nvinfo : EIATTR_CBANK_PARAM_SIZE
	.align		4
.L_55:
        /*0068*/ 	.byte	0x03, 0x19
        /*006a*/ 	.short	0x0020


	//----- nvinfo : EIATTR_PARAM_CBANK
	.align		4
        /*006c*/ 	.byte	0x04, 0x0a
        /*006e*/ 	.short	(.L_57 - .L_56)
	.align		4
.L_56:
        /*0070*/ 	.word	index@(.nv.constant0._Z15simpsonIntegralPKdS0_PKiPd)
        /*0074*/ 	.short	0x0380
        /*0076*/ 	.short	0x0020


	//----- nvinfo : EIATTR_SW_WAR
	.align		4
.L_57:
        /*0078*/ 	.byte	0x04, 0x36
        /*007a*/ 	.short	(.L_59 - .L_58)
.L_58:
        /*007c*/ 	.word	0x00000008
.L_59:


//--------------------- .nv.info._Z17trapezoidIntegralPKdS0_PKiPd --------------------------
	.section	.nv.info._Z17trapezoidIntegralPKdS0_PKiPd,"",@"SHT_CUDA_INFO"
	.sectionflags	@""
	.align	4


	//----- nvinfo : EIATTR_CUDA_API_VERSION
	.align		4
        /*0000*/ 	.byte	0x04, 0x37
        /*0002*/ 	.short	(.L_61 - .L_60)
.L_60:
        /*0004*/ 	.word	0x00000082


	//----- nvinfo : EIATTR_KPARAM_INFO
	.align		4
.L_61:
        /*0008*/ 	.byte	0x04, 0x17
        /*000a*/ 	.short	(.L_63 - .L_62)
.L_62:
        /*000c*/ 	.word	0x00000000
        /*0010*/ 	.short	0x0003
        /*0012*/ 	.short	0x0018
        /*0014*/ 	.byte	0x00, 0xf5, 0x21, 0x00


	//----- nvinfo : EIATTR_KPARAM_INFO
	.align		4
.L_63:
        /*0018*/ 	.byte	0x04, 0x17
        /*001a*/ 	.short	(.L_65 - .L_64)
.L_64:
        /*001c*/ 	.word	0x00000000
        /*0020*/ 	.short	0x0002
        /*0022*/ 	.short	0x0010
        /*0024*/ 	.byte	0x00, 0xf5, 0x21, 0x00


	//----- nvinfo : EIATTR_KPARAM_INFO
	.align		4
.L_65:
        /*0028*/ 	.byte	0x04, 0x17
        /*002a*/ 	.short	(.L_67 - .L_66)
.L_66:
        /*002c*/ 	.word	0x00000000
        /*0030*/ 	.short	0x0001
        /*0032*/ 	.short	0x0008
        /*0034*/ 	.byte	0x00, 0xf5, 0x21, 0x00


	//----- nvinfo : EIATTR_KPARAM_INFO
	.align		4
.L_67:
        /*0038*/ 	.byte	0x04, 0x17
        /*003a*/ 	.short	(.L_69 - .L_68)
.L_68:
        /*003c*/ 	.word	0x00000000
        /*0040*/ 	.short	0x0000
        /*0042*/ 	.short	0x0000
        /*0044*/ 	.byte	0x00, 0xf5, 0x21, 0x00


	//----- nvinfo : EIATTR_SPARSE_MMA_MASK
	.align		4
.L_69:
        /*0048*/ 	.byte	0x03, 0x50
        /*004a*/ 	.short	0x0000


	//----- nvinfo : EIATTR_MAXREG_COUNT
	.align		4
        /*004c*/ 	.byte	0x03, 0x1b
        /*004e*/ 	.short	0x00ff


	//----- nvinfo : EIATTR_MERCURY_ISA_VERSION
	.align		4
        /*0050*/ 	.byte	0x03, 0x5f
        /*0052*/ 	.short	0x0101


	//----- nvinfo : EIATTR_VRC_CTA_INIT_COUNT
	.align		4
        /*0054*/ 	.byte	0x02, 0x4a
	.zero		1
	.zero		1


	//----- nvinfo : EIATTR_EXIT_INSTR_OFFSETS
	.align		4
        /*0058*/ 	.byte	0x04, 0x1c
        /*005a*/ 	.short	(.L_71 - .L_70)


	//   ....[0]....
.L_70:
        /*005c*/ 	.word	0x000006d0


	//----- nvinfo : EIATTR_CRS_STACK_SIZE
	.align		4
.L_71:
        /*0060*/ 	.byte	0x04, 0x1e
        /*0062*/ 	.short	(.L_73 - .L_72)
.L_72:
        /*0064*/ 	.word	0x00000000


	//----- nvinfo : EIATTR_CBANK_PARAM_SIZE
	.align		4
.L_73:
        /*0068*/ 	.byte	0x03, 0x19
        /*006a*/ 	.short	0x0020


	//----- nvinfo : EIATTR_PARAM_CBANK
	.align		4
        /*006c*/ 	.byte	0x04, 0x0a
        /*006e*/ 	.short	(.L_75 - .L_74)
	.align		4
.L_74:
        /*0070*/ 	.word	index@(.nv.constant0._Z17trapezoidIntegralPKdS0_PKiPd)
        /*0074*/ 	.short	0x0380
        /*0076*/ 	.short	0x0020


	//----- nvinfo : EIATTR_SW_WAR
	.align		4
.L_75:
        /*0078*/ 	.byte	0x04, 0x36
        /*007a*/ 	.short	(.L_77 - .L_76)
.L_76:
        /*007c*/ 	.word	0x00000008
.L_77:


//--------------------- .nv.callgraph             --------------------------
	.section	.nv.callgraph,"",@"SHT_CUDA_CALLGRAPH"
	.align	4
	.sectionentsize	8
	.align		4
        /*0000*/ 	.word	0x00000000
	.align		4
        /*0004*/ 	.word	0xffffffff
	.align		4
        /*0008*/ 	.word	0x00000000
	.align		4
        /*000c*/ 	.word	0xfffffffe
	.align		4
        /*0010*/ 	.word	0x00000000
	.align		4
        /*0014*/ 	.word	0xfffffffd
	.align		4
        /*0018*/ 	.word	0x00000000
	.align		4
        /*001c*/ 	.word	0xfffffffc


//--------------------- .text._Z15pramougIntegralPKdS0_PKiPd --------------------------
	.section	.text._Z15pramougIntegralPKdS0_PKiPd,"ax",@progbits
	.align	128
        .global         _Z15pramougIntegralPKdS0_PKiPd
        .type           _Z15pramougIntegralPKdS0_PKiPd,@function
        .size           _Z15pramougIntegralPKdS0_PKiPd,(.L_x_58 - _Z15pramougIntegralPKdS0_PKiPd)
        .other          _Z15pramougIntegralPKdS0_PKiPd,@"STO_CUDA_ENTRY STV_DEFAULT"
_Z15pramougIntegralPKdS0_PKiPd:
.text._Z15pramougIntegralPKdS0_PKiPd:
[----:B------:R-:W-:Y:S01]  /*0000*/  LDC R1, c[0x0][0x37c] ;  /* 0x0000df00ff017b82 */ /* 0x000fe20000000800 */
[----:B------:R-:W0:Y:S07]  /*0010*/  S2R R3, SR_TID.X ;  /* 0x0000000000037919 */ /* 0x000e2e0000002100 */
[----:B------:R-:W0:Y:S01]  /*0020*/  S2UR UR6, SR_CTAID.X ;  /* 0x00000000000679c3 */ /* 0x000e220000002500 */
[----:B------:R-:W1:Y:S07]  /*0030*/  LDCU.64 UR4, c[0x0][0x358] ;  /* 0x00006b00ff0477ac */ /* 0x000e6e0008000a00 */
[----:B------:R-:W0:Y:S08]  /*0040*/  LDC R0, c[0x0][0x360] ;  /* 0x0000d800ff007b82 */ /* 0x000e300000000800 */
[----:B------:R-:W2:Y:S08]  /*0050*/  LDC.64 R6, c[0x0][0x390] ;  /* 0x0000e400ff067b82 */ /* 0x000eb00000000a00 */
[----:B------:R-:W3:Y:S01]  /*0060*/  LDC.64 R4, c[0x0][0x380] ;  /* 0x0000e000ff047b82 */ /* 0x000ee20000000a00 */
[----:B0-----:R-:W-:-:S07]  /*0070*/  IMAD R0, R0, UR6, R3 ;  /* 0x0000000600007c24 */ /* 0x001fce000f8e0203 */
[----:B------:R-:W0:Y:S01]  /*0080*/  LDC.64 R2, c[0x0][0x388] ;  /* 0x0000e200ff027b82 */ /* 0x000e220000000a00 */
[----:B--2---:R-:W-:-:S06]  /*0090*/  IMAD.WIDE R6, R0, 0x4, R6 ;  /* 0x0000000400067825 */ /* 0x004fcc00078e0206 */
[----:B-1----:R-:W2:Y:S01]  /*00a0*/  LDG.E R6, desc[UR4][R6.64] ;  /* 0x0000000406067981 */ /* 0x002ea2000c1e1900 */
[----:B---3--:R-:W-:-:S06]  /*00b0*/  IMAD.WIDE R4, R0, 0x8, R4 ;  /* 0x0000000800047825 */ /* 0x008fcc00078e0204 */
[----:B------:R-:W3:Y:S01]  /*00c0*/  LDG.E.64 R4, desc[UR4][R4.64] ;  /* 0x0000000404047981 */ /* 0x000ee2000c1e1b00 */
[----:B0-----:R-:W-:-:S06]  /*00d0*/  IMAD.WIDE R2, R0, 0x8, R2 ;  /* 0x0000000800027825 */ /* 0x001fcc00078e0202 */
[----:B------:R-:W3:Y:S01]  /*00e0*/  LDG.E.64 R2, desc[UR4][R2.64] ;  /* 0x0000000402027981 */ /* 0x000ee2000c1e1b00 */
[----:B------:R-:W-:Y:S01]  /*00f0*/  IMAD.MOV.U32 R10, RZ, RZ, 0x1 ;  /* 0x00000001ff0a7424 */ /* 0x000fe200078e00ff */
[----:B------:R-:W-:Y:S01]  /*0100*/  BSSY.RECONVERGENT B0, `(.L_x_0) ;  /* 0x0000012000007945 */ /* 0x000fe20003800200 */
[----:B--2---:R-:W0:Y:S08]  /*0110*/  I2F.F64 R8, R6 ;  /* 0x0000000600087312 */ /* 0x004e300000201c00 */
[----:B0-----:R-:W0:Y:S02]  /*0120*/  MUFU.RCP64H R11, R9 ;  /* 0x00000009000b7308 */ /* 0x001e240000001800 */
[----:B0-----:R-:W-:-:S08]  /*0130*/  DFMA R12, -R8, R10, 1 ;  /* 0x3ff00000080c742b */ /* 0x001fd0000000010a */
[----:B------:R-:W-:-:S08]  /*0140*/  DFMA R12, R12, R12, R12 ;  /* 0x0000000c0c0c722b */ /* 0x000fd0000000000c */
[----:B------:R-:W-:-:S08]  /*0150*/  DFMA R12, R10, R12, R10 ;  /* 0x0000000c0a0c722b */ /* 0x000fd0000000000a */
[----:B------:R-:W-:Y:S02]  /*0160*/  DFMA R14, -R8, R12, 1 ;  /* 0x3ff00000080e742b */ /* 0x000fe4000000010c */
[----:B---3--:R-:W-:-:S06]  /*0170*/  DADD R10, R2, -R4 ;  /* 0x00000000020a7229 */ /* 0x008fcc0000000804 */
[----:B------:R-:W-:-:S08]  /*0180*/  DFMA R14, R12, R14, R12 ;  /* 0x0000000e0c0e722b */ /* 0x000fd0000000000c */
[----:B------:R-:W-:-:S08]  /*0190*/  DMUL R2, R10, R14 ;  /* 0x0000000e0a027228 */ /* 0x000fd00000000000 */
[----:B------:R-:W-:-:S08]  /*01a0*/  DFMA R12, -R8, R2, R10 ;  /* 0x00000002080c722b */ /* 0x000fd0000000010a */
[----:B------:R-:W-:Y:S01]  /*01b0*/  DFMA R2, R14, R12, R2 ;  /* 0x0000000c0e02722b */ /* 0x000fe20000000002 */
[----:B------:R-:W-:-:S09]  /*01c0*/  FSETP.GEU.AND P1, PT, |R11|, 6.5827683646048100446e-37, PT ;  /* 0x036000000b00780b */ /* 0x000fd20003f2e200 */
[----:B------:R-:W-:-:S05]  /*01d0*/  FFMA R7, RZ, R9, R3 ;  /* 0x00000009ff077223 */ /* 0x000fca0000000003 */
[----:B------:R-:W-:-:S13]  /*01e0*/  FSETP.GT.AND P0, PT, |R7|, 1.469367938527859385e-39, PT ;  /* 0x001000000700780b */ /* 0x000fda0003f04200 */
[----:B------:R-:W-:Y:S05]  /*01f0*/  @P0 BRA P1, `(.L_x_1) ;  /* 0x0000000000080947 */ /* 0x000fea0000800000 */
[----:B------:R-:W-:-:S07]  /*0200*/  MOV R14, 0x220 ;  /* 0x00000220000e7802 */ /* 0x000fce0000000f00 */
[----:B------:R-:W-:Y:S05]  /*0210*/  CALL.REL.NOINC `($__internal_0_$__cuda_sm20_div_rn_f64_full) ;  /* 0x0000000800987944 */ /* 0x000fea0003c00000 */
.L_x_1:
[----:B------:R-:W-:Y:S05]  /*0220*/  BSYNC.RECONVERGENT B0 ;  /* 0x0000000000007941 */ /* 0x000fea0003800200 */
.L_x_0:
[----:B------:R-:W-:Y:S01]  /*0230*/  ISETP.GE.AND P0, PT, R6, 0x1, PT ;  /* 0x000000010600780c */ /* 0x000fe20003f06270 */
[----:B------:R-:W-:Y:S01]  /*0240*/  BSSY.RECONVERGENT B2, `(.L_x_2) ;  /* 0x000009d000027945 */ /* 0x000fe20003800200 */
[----:B------:R-:W-:-:S11]  /*0250*/  CS2R R12, SRZ ;  /* 0x00000000000c7805 */ /* 0x000fd6000001ff00 */
[----:B------:R-:W-:Y:S05]  /*0260*/  @!P0 BRA `(.L_x_3) ;  /* 0x0000000800688947 */ /* 0x000fea0003800000 */
[C---:B------:R-:W-:Y:S01]  /*0270*/  ISETP.GE.U32.AND P0, PT, R6.reuse, 0x4, PT ;  /* 0x000000040600780c */ /* 0x040fe20003f06070 */
[----:B------:R-:W-:Y:S01]  /*0280*/  BSSY.RECONVERGENT B1, `(.L_x_4) ;  /* 0x000008e000017945 */ /* 0x000fe20003800200 */
[----:B------:R-:W-:Y:S01]  /*0290*/  LOP3.LUT R7, R6, 0x3, RZ, 0xc0, !PT ;  /* 0x0000000306077812 */ /* 0x000fe200078ec0ff */
[----:B------:R-:W-:Y:S01]  /*02a0*/  IMAD.MOV.U32 R8, RZ, RZ, RZ ;  /* 0x000000ffff087224 */ /* 0x000fe200078e00ff */
[----:B------:R-:W-:-:S09]  /*02b0*/  CS2R R12, SRZ ;  /* 0x00000000000c7805 */ /* 0x000fd2000001ff00 */
[----:B------:R-:W-:Y:S05]  /*02c0*/  @!P0 BRA `(.L_x_5) ;  /* 0x0000000800248947 */ /* 0x000fea0003800000 */
[----:B------:R-:W-:Y:S01]  /*02d0*/  LOP3.LUT R8, R6, 0x7ffffffc, RZ, 0xc0, !PT ;  /* 0x7ffffffc06087812 */ /* 0x000fe200078ec0ff */
[----:B------:R-:W-:Y:S01]  /*02e0*/  BSSY.RELIABLE B0, `(.L_x_6) ;  /* 0x0000075000007945 */ /* 0x000fe20003800100 */
[----:B------:R-:W-:Y:S01]  /*02f0*/  IMAD.MOV.U32 R6, RZ, RZ, 0x1 ;  /* 0x00000001ff067424 */ /* 0x000fe200078e00ff */
[----:B------:R-:W-:Y:S02]  /*0300*/  CS2R R10, SRZ ;  /* 0x00000000000a7805 */ /* 0x000fe4000001ff00 */
[----:B------:R-:W-:Y:S01]  /*0310*/  CS2R R12, SRZ ;  /* 0x00000000000c7805 */ /* 0x000fe2000001ff00 */
[----:B------:R-:W-:-:S05]  /*0320*/  IMAD.MOV R9, RZ, RZ, -R8 ;  /* 0x000000ffff097224 */ /* 0x000fca00078e0a08 */
[----:B------:R-:W-:-:S13]  /*0330*/  ISETP.GE.AND P0, PT, R9, RZ, PT ;  /* 0x000000ff0900720c */ /* 0x000fda0003f06270 */
[----:B------:R-:W-:Y:S05]  /*0340*/  @P0 BRA `(.L_x_7) ;  /* 0x0000000400b80947 */ /* 0x000fea0003800000 */
[----:B------:R-:W-:Y:S01]  /*0350*/  IMAD.MOV R14, RZ, RZ, -R9 ;  /* 0x000000ffff0e7224 */ /* 0x000fe200078e0a09 */
[----:B------:R-:W-:Y:S01]  /*0360*/  BSSY.RECONVERGENT B3, `(.L_x_8) ;  /* 0x0000044000037945 */ /* 0x000fe20003800200 */
[----:B------:R-:W-:-:S03]  /*0370*/  PLOP3.LUT P0, PT, PT, PT, PT, 0x80, 0x8 ;  /* 0x000000000008781c */ /* 0x000fc60003f0f070 */
[----:B------:R-:W-:-:S13]  /*0380*/  ISETP.GT.AND P1, PT, R14, 0xc, PT ;  /* 0x0000000c0e00780c */ /* 0x000fda0003f24270 */
[----:B------:R-:W-:Y:S05]  /*0390*/  @!P1 BRA `(.L_x_9) ;  /* 0x0000000400009947 */ /* 0x000fea0003800000 */
[----:B------:R-:W-:-:S13]  /*03a0*/  PLOP3.LUT P0, PT, PT, PT, PT, 0x8, 0x80 ;  /* 0x000000000080781c */ /* 0x000fda0003f0e170 */
.L_x_10:
[----:B------:R-:W0:Y:S01]  /*03b0*/  I2F.F64.U32 R16, R6 ;  /* 0x0000000600107312 */ /* 0x000e220000201800 */
[C---:B------:R-:W-:Y:S01]  /*03c0*/  VIADD R21, R6.reuse, 0x1 ;  /* 0x0000000106157836 */ /* 0x040fe20000000000 */
[C---:B------:R-:W-:Y:S01]  /*03d0*/  DFMA R18, R10.reuse, R2, R4 ;  /* 0x000000020a12722b */ /* 0x040fe20000000004 */
[C---:B------:R-:W-:Y:S01]  /*03e0*/  VIADD R20, R6.reuse, 0x2 ;  /* 0x0000000206147836 */ /* 0x040fe20000000000 */
[----:B------:R-:W-:Y:S01]  /*03f0*/  DADD R10, R10, 4 ;  /* 0x401000000a0a7429 */ /* 0x000fe20000000000 */
[----:B------:R-:W-:Y:S02]  /*0400*/  VIADD R22, R6, 0x4 ;  /* 0x0000000406167836 */ /* 0x000fe40000000000 */
[----:B------:R-:W-:Y:S01]  /*0410*/  VIADD R9, R9, 0x10 ;  /* 0x0000001009097836 */ /* 0x000fe20000000000 */
[----:B------:R1:W2:Y:S02]  /*0420*/  I2F.F64.U32 R14, R21 ;  /* 0x00000015000e7312 */ /* 0x0002a40000201800 */
[----:B------:R-:W-:-:S02]  /*0430*/  DFMA R12, R18, R18, R12 ;  /* 0x00000012120c722b */ /* 0x000fc4000000000c */
[----:B------:R-:W-:Y:S01]  /*0440*/  ISETP.GE.AND P1, PT, R9, -0xc, PT ;  /* 0xfffffff40900780c */ /* 0x000fe20003f26270 */
[----:B0-----:R-:W-:-:S03]  /*0450*/  DFMA R16, R16, R2, R4 ;  /* 0x000000021010722b */ /* 0x001fc60000000004 */
[----:B------:R0:W3:Y:S01]  /*0460*/  I2F.F64.U32 R18, R20 ;  /* 0x0000001400127312 */ /* 0x0000e20000201800 */
[----:B-1----:R-:W-:-:S04]  /*0470*/  VIADD R21, R6, 0x5 ;  /* 0x0000000506157836 */ /* 0x002fc80000000000 */
[----:B------:R-:W-:Y:S01]  /*0480*/  DFMA R12, R16, R16, R12 ;  /* 0x00000010100c722b */ /* 0x000fe2000000000c */
[----:B0-----:R-:W-:Y:S01]  /*0490*/  VIADD R20, R6, 0x6 ;  /* 0x0000000606147836 */ /* 0x001fe20000000000 */
[-CC-:B--2---:R-:W-:Y:S02]  /*04a0*/  DFMA R16, R14, R2.reuse, R4.reuse ;  /* 0x000000020e10722b */ /* 0x184fe40000000004 */
[----:B---3--:R-:W-:-:S06]  /*04b0*/  DFMA R14, R18, R2, R4 ;  /* 0x00000002120e722b */ /* 0x008fcc0000000004 */
[----:B------:R-:W-:Y:S01]  /*04c0*/  DFMA R16, R16, R16, R12 ;  /* 0x000000101010722b */ /* 0x000fe2000000000c */
[----:B------:R0:W1:Y:S01]  /*04d0*/  I2F.F64.U32 R12, R22 ;  /* 0x00000016000c7312 */ /* 0x0000620000201800 */
[C---:B------:R-:W-:Y:S02]  /*04e0*/  DFMA R18, R10.reuse, R2, R4 ;  /* 0x000000020a12722b */ /* 0x040fe40000000004 */
[----:B------:R-:W-:-:S04]  /*04f0*/  DADD R10, R10, 4 ;  /* 0x401000000a0a7429 */ /* 0x000fc80000000000 */
[----:B------:R-:W-:Y:S01]  /*0500*/  DFMA R16, R14, R14, R16 ;  /* 0x0000000e0e10722b */ /* 0x000fe20000000010 */
[----:B------:R2:W3:Y:S01]  /*0510*/  I2F.F64.U32 R14, R21 ;  /* 0x00000015000e7312 */ /* 0x0004e20000201800 */
[----:B0-----:R-:W-:-:S06]  /*0520*/  VIADD R22, R6, 0x8 ;  /* 0x0000000806167836 */ /* 0x001fcc0000000000 */
[----:B------:R-:W-:Y:S02]  /*0530*/  DFMA R18, R18, R18, R16 ;  /* 0x000000121212722b */ /* 0x000fe40000000010 */
[-CC-:B-1----:R-:W-:Y:S01]  /*0540*/  DFMA R12, R12, R2.reuse, R4.reuse ;  /* 0x000000020c0c722b */ /* 0x182fe20000000004 */
[----:B------:R0:W1:Y:S01]  /*0550*/  I2F.F64.U32 R16, R20 ;  /* 0x0000001400107312 */ /* 0x0000620000201800 */
[----:B--2---:R-:W-:Y:S01]  /*0560*/  VIADD R21, R6, 0x9 ;  /* 0x0000000906157836 */ /* 0x004fe20000000000 */
[----:B---3--:R-:W-:-:S05]  /*0570*/  DFMA R14, R14, R2, R4 ;  /* 0x000000020e0e722b */ /* 0x008fca0000000004 */
[----:B------:R-:W-:Y:S01]  /*0580*/  DFMA R18, R12, R12, R18 ;  /* 0x0000000c0c12722b */ /* 0x000fe20000000012 */
[----:B0-----:R-:W-:Y:S01]  /*0590*/  VIADD R20, R6, 0xa ;  /* 0x0000000a06147836 */ /* 0x001fe20000000000 */
[----:B------:R0:W2:Y:S01]  /*05a0*/  I2F.F64.U32 R12, R22 ;  /* 0x00000016000c7312 */ /* 0x0000a20000201800 */
[----:B-1----:R-:W-:-:S05]  /*05b0*/  DFMA R16, R16, R2, R4 ;  /* 0x000000021010722b */ /* 0x002fca0000000004 */
[----:B------:R-:W-:Y:S01]  /*05c0*/  DFMA R18, R14, R14, R18 ;  /* 0x0000000e0e12722b */ /* 0x000fe20000000012 */
[C---:B0-----:R-:W-:Y:S01]  /*05d0*/  VIADD R22, R6.reuse, 0xc ;  /* 0x0000000c06167836 */ /* 0x041fe20000000000 */
[----:B------:R0:W1:Y:S06]  /*05e0*/  I2F.F64.U32 R14, R21 ;  /* 0x00000015000e7312 */ /* 0x00006c0000201800 */
[----:B------:R-:W-:Y:S02]  /*05f0*/  DFMA R18, R16, R16, R18 ;  /* 0x000000101012722b */ /* 0x000fe40000000012 */
[-CC-:B------:R-:W-:Y:S01]  /*0600*/  DFMA R16, R10, R2.reuse, R4.reuse ;  /* 0x000000020a10722b */ /* 0x180fe20000000004 */
[----:B0-----:R-:W-:Y:S01]  /*0610*/  VIADD R21, R6, 0xd ;  /* 0x0000000d06157836 */ /* 0x001fe20000000000 */
[----:B--2---:R-:W-:-:S02]  /*0620*/  DFMA R12, R12, R2, R4 ;  /* 0x000000020c0c722b */ /* 0x004fc40000000004 */
[----:B------:R-:W-:Y:S02]  /*0630*/  DADD R10, R10, 4 ;  /* 0x401000000a0a7429 */ /* 0x000fe40000000000 */
[----:B-1----:R-:W-:Y:S02]  /*0640*/  DFMA R14, R14, R2, R4 ;  /* 0x000000020e0e722b */ /* 0x002fe40000000004 */
[----:B------:R-:W-:Y:S02]  /*0650*/  DFMA R18, R16, R16, R18 ;  /* 0x000000101012722b */ /* 0x000fe40000000012 */
[----:B------:R0:W1:Y:S06]  /*0660*/  I2F.F64.U32 R16, R20 ;  /* 0x0000001400107312 */ /* 0x00006c0000201800 */
[----:B------:R-:W-:-:S02]  /*0670*/  DFMA R18, R12, R12, R18 ;  /* 0x0000000c0c12722b */ /* 0x000fc40000000012 */
[----:B------:R-:W2:Y:S01]  /*0680*/  I2F.F64.U32 R12, R22 ;  /* 0x00000016000c7312 */ /* 0x000ea20000201800 */
[C---:B0-----:R-:W-:Y:S02]  /*0690*/  VIADD R20, R6.reuse, 0xe ;  /* 0x0000000e06147836 */ /* 0x041fe40000000000 */
[----:B------:R-:W-:-:S03]  /*06a0*/  VIADD R6, R6, 0x10 ;  /* 0x0000001006067836 */ /* 0x000fc60000000000 */
[----:B------:R-:W-:Y:S02]  /*06b0*/  DFMA R18, R14, R14, R18 ;  /* 0x0000000e0e12722b */ /* 0x000fe40000000012 */
[-CC-:B-1----:R-:W-:Y:S01]  /*06c0*/  DFMA R16, R16, R2.reuse, R4.reuse ;  /* 0x000000021010722b */ /* 0x182fe20000000004 */
[----:B------:R-:W0:Y:S01]  /*06d0*/  I2F.F64.U32 R14, R21 ;  /* 0x00000015000e7312 */ /* 0x000e220000201800 */
[----:B--2---:R-:W-:-:S06]  /*06e0*/  DFMA R12, R12, R2, R4 ;  /* 0x000000020c0c722b */ /* 0x004fcc0000000004 */
[----:B------:R-:W-:Y:S02]  /*06f0*/  DFMA R18, R16, R16, R18 ;  /* 0x000000101012722b */ /* 0x000fe40000000012 */
[CCC-:B------:R-:W-:Y:S02]  /*0700*/  DFMA R16, R10.reuse, R2.reuse, R4.reuse ;  /* 0x000000020a10722b */ /* 0x1c0fe40000000004 */
[----:B------:R-:W-:Y:S02]  /*0710*/  DADD R10, R10, 4 ;  /* 0x401000000a0a7429 */ /* 0x000fe40000000000 */
[----:B0-----:R-:W-:-:S04]  /*0720*/  DFMA R14, R14, R2, R4 ;  /* 0x000000020e0e722b */ /* 0x001fc80000000004 */
[----:B------:R-:W-:Y:S02]  /*0730*/  DFMA R18, R16, R16, R18 ;  /* 0x000000101012722b */ /* 0x000fe40000000012 */
[----:B------:R-:W0:Y:S06]  /*0740*/  I2F.F64.U32 R16, R20 ;  /* 0x0000001400107312 */ /* 0x000e2c0000201800 */
[----:B------:R-:W-:-:S08]  /*0750*/  DFMA R18, R12, R12, R18 ;  /* 0x0000000c0c12722b */ /* 0x000fd00000000012 */
[----:B------:R-:W-:Y:S02]  /*0760*/  DFMA R18, R14, R14, R18 ;  /* 0x0000000e0e12722b */ /* 0x000fe40000000012 */
[----:B0-----:R-:W-:-:S08]  /*0770*/  DFMA R16, R16, R2, R4 ;  /* 0x000000021010722b */ /* 0x001fd00000000004 */
[----:B------:R-:W-:Y:S01]  /*0780*/  DFMA R12, R16, R16, R18 ;  /* 0x00000010100c722b */ /* 0x000fe20000000012 */
[----:B------:R-:W-:Y:S10]  /*0790*/  @!P1 BRA `(.L_x_10) ;  /* 0xfffffffc00049947 */ /* 0x000ff4000383ffff */
.L_x_9:
[----:B------:R-:W-:Y:S05]  /*07a0*/  BSYNC.RECONVERGENT B3 ;  /* 0x0000000000037941 */ /* 0x000fea0003800200 */
.L_x_8:
[----:B------:R-:W-:Y:S01]  /*07b0*/  IMAD.MOV R14, RZ, RZ, -R9 ;  /* 0x000000ffff0e7224 */ /* 0x000fe200078e0a09 */
[----:B------:R-:W-:Y:S04]  /*07c0*/  BSSY.RECONVERGENT B3, `(.L_x_11) ;  /* 0x0000023000037945 */ /* 0x000fe80003800200 */
[----:B------:R-:W-:-:S13]  /*07d0*/  ISETP.GT.AND P1, PT, R14, 0x4, PT ;  /* 0x000000040e00780c */ /* 0x000fda0003f24270 */
[----:B------:R-:W-:Y:S05]  /*07e0*/  @!P1 BRA `(.L_x_12) ;  /* 0x0000000000809947 */ /* 0x000fea0003800000 */
[----:B------:R-:W0:Y:S01]  /*07f0*/  I2F.F64.U32 R16, R6 ;  /* 0x0000000600107312 */ /* 0x000e220000201800 */
[C---:B------:R-:W-:Y:S01]  /*0800*/  IADD3 R21, PT, PT, R6.reuse, 0x1, RZ ;  /* 0x0000000106157810 */ /* 0x040fe20007ffe0ff */
[C---:B------:R-:W-:Y:S01]  /*0810*/  DFMA R18, R10.reuse, R2, R4 ;  /* 0x000000020a12722b */ /* 0x040fe20000000004 */
[C---:B------:R-:W-:Y:S01]  /*0820*/  VIADD R20, R6.reuse, 0x2 ;  /* 0x0000000206147836 */ /* 0x040fe20000000000 */
[----:B------:R-:W-:Y:S01]  /*0830*/  DADD R10, R10, 4 ;  /* 0x401000000a0a7429 */ /* 0x000fe20000000000 */
[----:B------:R-:W-:Y:S01]  /*0840*/  VIADD R22, R6, 0x4 ;  /* 0x0000000406167836 */ /* 0x000fe20000000000 */
[----:B------:R-:W-:Y:S01]  /*0850*/  PLOP3.LUT P0, PT, PT, PT, PT, 0x8, 0x80 ;  /* 0x000000000080781c */ /* 0x000fe20003f0e170 */
[----:B------:R-:W-:Y:S01]  /*0860*/  VIADD R9, R9, 0x8 ;  /* 0x0000000809097836 */ /* 0x000fe20000000000 */
[----:B------:R1:W2:Y:S02]  /*0870*/  I2F.F64.U32 R14, R21 ;  /* 0x00000015000e7312 */ /* 0x0002a40000201800 */
[----:B------:R-:W-:-:S02]  /*0880*/  DFMA R12, R18, R18, R12 ;  /* 0x00000012120c722b */ /* 0x000fc4000000000c */
[----:B0-----:R-:W-:-:S04]  /*0890*/  DFMA R16, R16, R2, R4 ;  /* 0x000000021010722b */ /* 0x001fc80000000004 */
[----:B------:R0:W3:Y:S01]  /*08a0*/  I2F.F64.U32 R18, R20 ;  /* 0x0000001400127312 */ /* 0x0000e20000201800 */
[----:B-1----:R-:W-:-:S03]  /*08b0*/  VIADD R21, R6, 0x5 ;  /* 0x0000000506157836 */ /* 0x002fc60000000000 */
[----:B------:R-:W-:Y:S01]  /*08c0*/  DFMA R12, R16, R16, R12 ;  /* 0x00000010100c722b */ /* 0x000fe2000000000c */
[C---:B0-----:R-:W-:Y:S01]  /*08d0*/  VIADD R20, R6.reuse, 0x6 ;  /* 0x0000000606147836 */ /* 0x041fe20000000000 */
[-CC-:B--2---:R-:W-:Y:S01]  /*08e0*/  DFMA R16, R14, R2.reuse, R4.reuse ;  /* 0x000000020e10722b */ /* 0x184fe20000000004 */
[----:B------:R-:W-:Y:S01]  /*08f0*/  VIADD R6, R6, 0x8 ;  /* 0x0000000806067836 */ /* 0x000fe20000000000 */
[----:B---3--:R-:W-:-:S06]  /*0900*/  DFMA R14, R18, R2, R4 ;  /* 0x00000002120e722b */ /* 0x008fcc0000000004 */
[----:B------:R-:W-:Y:S01]  /*0910*/  DFMA R16, R16, R16, R12 ;  /* 0x000000101010722b */ /* 0x000fe2000000000c */
[----:B------:R-:W0:Y:S01]  /*0920*/  I2F.F64.U32 R12, R22 ;  /* 0x00000016000c7312 */ /* 0x000e220000201800 */
[C---:B------:R-:W-:Y:S02]  /*0930*/  DFMA R18, R10.reuse, R2, R4 ;  /* 0x000000020a12722b */ /* 0x040fe40000000004 */
[----:B------:R-:W-:-:S04]  /*0940*/  DADD R10, R10, 4 ;  /* 0x401000000a0a7429 */ /* 0x000fc80000000000 */
[----:B------:R-:W-:Y:S01]  /*0950*/  DFMA R16, R14, R14, R16 ;  /* 0x0000000e0e10722b */ /* 0x000fe20000000010 */
[----:B------:R-:W1:Y:S07]  /*0960*/  I2F.F64.U32 R14, R21 ;  /* 0x00000015000e7312 */ /* 0x000e6e0000201800 */
[----:B------:R-:W-:Y:S02]  /*0970*/  DFMA R18, R18, R18, R16 ;  /* 0x000000121212722b */ /* 0x000fe40000000010 */
[-CC-:B0-----:R-:W-:Y:S01]  /*0980*/  DFMA R12, R12, R2.reuse, R4.reuse ;  /* 0x000000020c0c722b */ /* 0x181fe20000000004 */
[----:B------:R-:W0:Y:S01]  /*0990*/  I2F.F64.U32 R16, R20 ;  /* 0x0000001400107312 */ /* 0x000e220000201800 */
[----:B-1----:R-:W-:-:S06]  /*09a0*/  DFMA R14, R14, R2, R4 ;  /* 0x000000020e0e722b */ /* 0x002fcc0000000004 */
[----:B------:R-:W-:Y:S02]  /*09b0*/  DFMA R18, R12, R12, R18 ;  /* 0x0000000c0c12722b */ /* 0x000fe40000000012 */
[----:B0-----:R-:W-:-:S06]  /*09c0*/  DFMA R16, R16, R2, R4 ;  /* 0x000000021010722b */ /* 0x001fcc0000000004 */
[----:B------:R-:W-:-:S08]  /*09d0*/  DFMA R18, R14, R14, R18 ;  /* 0x0000000e0e12722b */ /* 0x000fd00000000012 */
[----:B------:R-:W-:-:S11]  /*09e0*/  DFMA R12, R16, R16, R18 ;  /* 0x00000010100c722b */ /* 0x000fd60000000012 */
.L_x_12:
[----:B------:R-:W-:Y:S05]  /*09f0*/  BSYNC.RECONVERGENT B3 ;  /* 0x0000000000037941 */ /* 0x000fea0003800200 */
.L_x_11:
[----:B------:R-:W-:-:S13]  /*0a00*/  ISETP.NE.OR P0, PT, R9, RZ, P0 ;  /* 0x000000ff0900720c */ /* 0x000fda0000705670 */
[----:B------:R-:W-:Y:S05]  /*0a10*/  @!P0 BREAK.RELIABLE B0 ;  /* 0x0000000000008942 */ /* 0x000fea0003800100 */
[----:B------:R-:W-:Y:S05]  /*0a20*/  @!P0 BRA `(.L_x_5) ;  /* 0x00000000004c8947 */ /* 0x000fea0003800000 */
.L_x_7:
[----:B------:R-:W-:Y:S05]  /*0a30*/  BSYNC.RELIABLE B0 ;  /* 0x0000000000007941 */ /* 0x000fea0003800100 */
.L_x_6:
[----:B------:R0:W1:Y:S01]  /*0a40*/  I2F.F64.U32 R16, R6 ;  /* 0x0000000600107312 */ /* 0x0000620000201800 */
[C---:B------:R-:W-:Y:S01]  /*0a50*/  VIADD R21, R6.reuse, 0x1 ;  /* 0x0000000106157836 */ /* 0x040fe20000000000 */
[C---:B------:R-:W-:Y:S01]  /*0a60*/  DFMA R18, R10.reuse, R2, R4 ;  /* 0x000000020a12722b */ /* 0x040fe20000000004 */
[----:B------:R-:W-:Y:S01]  /*0a70*/  VIADD R20, R6, 0x2 ;  /* 0x0000000206147836 */ /* 0x000fe20000000000 */
[----:B------:R-:W-:Y:S01]  /*0a80*/  DADD R10, R10, 4 ;  /* 0x401000000a0a7429 */ /* 0x000fe20000000000 */
[----:B------:R-:W-:-:S03]  /*0a90*/  VIADD R9, R9, 0x4 ;  /* 0x0000000409097836 */ /* 0x000fc60000000000 */
[----:B------:R-:W2:Y:S01]  /*0aa0*/  I2F.F64.U32 R14, R21 ;  /* 0x00000015000e7312 */ /* 0x000ea20000201800 */
[----:B0-----:R-:W-:Y:S01]  /*0ab0*/  VIADD R6, R6, 0x4 ;  /* 0x0000000406067836 */ /* 0x001fe20000000000 */
[----:B------:R-:W-:Y:S01]  /*0ac0*/  DFMA R12, R18, R18, R12 ;  /* 0x00000012120c722b */ /* 0x000fe2000000000c */
[----:B------:R-:W-:Y:S01]  /*0ad0*/  ISETP.NE.AND P0, PT, R9, RZ, PT ;  /* 0x000000ff0900720c */ /* 0x000fe20003f05270 */
[----:B-1----:R-:W-:-:S04]  /*0ae0*/  DFMA R16, R16, R2, R4 ;  /* 0x000000021010722b */ /* 0x002fc80000000004 */
[----:B------:R-:W0:Y:S04]  /*0af0*/  I2F.F64.U32 R18, R20 ;  /* 0x0000001400127312 */ /* 0x000e280000201800 */
[----:B------:R-:W-:Y:S02]  /*0b00*/  DFMA R12, R16, R16, R12 ;  /* 0x00000010100c722b */ /* 0x000fe4000000000c */
[-CC-:B--2---:R-:W-:Y:S02]  /*0b10*/  DFMA R14, R14, R2.reuse, R4.reuse ;  /* 0x000000020e0e722b */ /* 0x184fe40000000004 */
[----:B0-----:R-:W-:-:S06]  /*0b20*/  DFMA R18, R18, R2, R4 ;  /* 0x000000021212722b */ /* 0x001fcc0000000004 */
[----:B------:R-:W-:-:S08]  /*0b30*/  DFMA R12, R14, R14, R12 ;  /* 0x0000000e0e0c722b */ /* 0x000fd0000000000c */
[----:B------:R-:W-:Y:S01]  /*0b40*/  DFMA R12, R18, R18, R12 ;  /* 0x00000012120c722b */ /* 0x000fe2000000000c */
[----:B------:R-:W-:Y:S10]  /*0b50*/  @P0 BRA `(.L_x_6) ;  /* 0xfffffffc00b80947 */ /* 0x000ff4000383ffff */
.L_x_5:
[----:B------:R-:W-:Y:S05]  /*0b60*/  BSYNC.RECONVERGENT B1 ;  /* 0x0000000000017941 */ /* 0x000fea0003800200 */
.L_x_4:
[----:B------:R-:W-:-:S13]  /*0b70*/  ISETP.NE.AND P0, PT, R7, RZ, PT ;  /* 0x000000ff0700720c */ /* 0x000fda0003f05270 */
[----:B------:R-:W-:Y:S05]  /*0b80*/  @!P0 BRA `(.L_x_3) ;  /* 0x0000000000208947 */ /* 0x000fea0003800000 */
[----:B------:R-:W-:-:S07]  /*0b90*/  IMAD.MOV R9, RZ, RZ, -R7 ;  /* 0x000000ffff097224 */ /* 0x000fce00078e0a07 */
.L_x_13:
[----:B------:R0:W1:Y:S01]  /*0ba0*/  I2F.F64.U32 R6, R8 ;  /* 0x0000000800067312 */ /* 0x0000620000201800 */
[----:B------:R-:W-:-:S05]  /*0bb0*/  VIADD R9, R9, 0x1 ;  /* 0x0000000109097836 */ /* 0x000fca0000000000 */
[----:B------:R-:W-:Y:S01]  /*0bc0*/  ISETP.NE.AND P0, PT, R9, RZ, PT ;  /* 0x000000ff0900720c */ /* 0x000fe20003f05270 */
[----:B0-----:R-:W-:Y:S01]  /*0bd0*/  VIADD R8, R8, 0x1 ;  /* 0x0000000108087836 */ /* 0x001fe20000000000 */
[----:B-1----:R-:W-:-:S08]  /*0be0*/  DFMA R6, R6, R2, R4 ;  /* 0x000000020606722b */ /* 0x002fd00000000004 */
[----:B------:R-:W-:-:S03]  /*0bf0*/  DFMA R12, R6, R6, R12 ;  /* 0x00000006060c722b */ /* 0x000fc6000000000c */
[----:B------:R-:W-:Y:S08]  /*0c00*/  @P0 BRA `(.L_x_13) ;  /* 0xfffffffc00e40947 */ /* 0x000ff0000383ffff */
.L_x_3:
[----:B------:R-:W-:Y:S05]  /*0c10*/  BSYNC.RECONVERGENT B2 ;  /* 0x0000000000027941 */ /* 0x000fea0003800200 */
.L_x_2:
[----:B------:R-:W-:Y:S05]  /*0c20*/  WARPSYNC.ALL ;  /* 0x0000000000007948 */ /* 0x000fea0003800000 */
[----:B------:R-:W0:Y:S01]  /*0c30*/  LDC.64 R4, c[0x0][0x398] ;  /* 0x0000e600ff047b82 */ /* 0x000e220000000a00 */
[----:B------:R-:W-:Y:S01]  /*0c40*/  DMUL R2, R12, R2 ;  /* 0x000000020c027228 */ /* 0x000fe20000000000 */
[----:B0-----:R-:W-:-:S06]  /*0c50*/  IMAD.WIDE R4, R0, 0x8, R4 ;  /* 0x0000000800047825 */ /* 0x001fcc00078e0204 */
[----:B------:R-:W-:Y:S01]  /*0c60*/  STG.E.64 desc[UR4][R4.64], R2 ;  /* 0x0000000204007986 */ /* 0x000fe2000c101b04 */
[----:B------:R-:W-:Y:S05]  /*0c70*/  EXIT ;  /* 0x000000000000794d */ /* 0x000fea0003800000 */
        .weak           $__internal_0_$__cuda_sm20_div_rn_f64_full
        .type           $__internal_0_$__cuda_sm20_div_rn_f64_full,@function
        .size           $__internal_0_$__cuda_sm20_div_rn_f64_full,(.L_x_58 - $__internal_0_$__cuda_sm20_div_rn_f64_full)
$__internal_0_$__cuda_sm20_div_rn_f64_full:
[C---:B------:R-:W-:Y:S01]  /*0c80*/  FSETP.GEU.AND P0, PT, |R9|.reuse, 1.469367938527859385e-39, PT ;  /* 0x001000000900780b */ /* 0x040fe20003f0e200 */
[----:B------:R-:W-:Y:S01]  /*0c90*/  IMAD.MOV.U32 R12, RZ, RZ, 0x1 ;  /* 0x00000001ff0c7424 */ /* 0x000fe200078e00ff */
[----:B------:R-:W-:Y:S01]  /*0ca0*/  LOP3.LUT R2, R9, 0x800fffff, RZ, 0xc0, !PT ;  /* 0x800fffff09027812 */ /* 0x000fe200078ec0ff */
[----:B------:R-:W-:Y:S01]  /*0cb0*/  IMAD.MOV.U32 R15, RZ, RZ, 0x1ca00000 ;  /* 0x1ca00000ff0f7424 */ /* 0x000fe200078e00ff */
[C---:B------:R-:W-:Y:S01]  /*0cc0*/  FSETP.GEU.AND P2, PT, |R11|.reuse, 1.469367938527859385e-39, PT ;  /* 0x001000000b00780b */ /* 0x040fe20003f4e200 */
[----:B------:R-:W-:Y:S01]  /*0cd0*/  BSSY.RECONVERGENT B1, `(.L_x_14) ;  /* 0x0000053000017945 */ /* 0x000fe20003800200 */
[----:B------:R-:W-:Y:S02]  /*0ce0*/  LOP3.LUT R3, R2, 0x3ff00000, RZ, 0xfc, !PT ;  /* 0x3ff0000002037812 */ /* 0x000fe400078efcff */
[----:B------:R-:W-:Y:S02]  /*0cf0*/  MOV R2, R8 ;  /* 0x0000000800027202 */ /* 0x000fe40000000f00 */
[----:B------:R-:W-:-:S02]  /*0d00*/  LOP3.LUT R7, R11, 0x7ff00000, RZ, 0xc0, !PT ;  /* 0x7ff000000b077812 */ /* 0x000fc400078ec0ff */
[----:B------:R-:W-:Y:S01]  /*0d10*/  LOP3.LUT R20, R9, 0x7ff00000, RZ, 0xc0, !PT ;  /* 0x7ff0000009147812 */ /* 0x000fe200078ec0ff */
[----:B------:R-:W-:-:S03]  /*0d20*/  @!P0 DMUL R2, R8, 8.98846567431157953865e+307 ;  /* 0x7fe0000008028828 */ /* 0x000fc60000000000 */
[----:B------:R-:W-:Y:S02]  /*0d30*/  ISETP.GE.U32.AND P1, PT, R7, R20, PT ;  /* 0x000000140700720c */ /* 0x000fe40003f26070 */
[----:B------:R-:W-:Y:S01]  /*0d40*/  @!P2 LOP3.LUT R18, R9, 0x7ff00000, RZ, 0xc0, !PT ;  /* 0x7ff000000912a812 */ /* 0x000fe200078ec0ff */
[----:B------:R-:W0:Y:S03]  /*0d50*/  MUFU.RCP64H R13, R3 ;  /* 0x00000003000d7308 */ /* 0x000e260000001800 */
[----:B------:R-:W-:-:S04]  /*0d60*/  @!P2 ISETP.GE.U32.AND P3, PT, R7, R18, PT ;  /* 0x000000120700a20c */ /* 0x000fc80003f66070 */
[----:B------:R-:W-:-:S04]  /*0d70*/  @!P2 SEL R19, R15, 0x63400000, !P3 ;  /* 0x634000000f13a807 */ /* 0x000fc80005800000 */
[----:B------:R-:W-:-:S04]  /*0d80*/  @!P2 LOP3.LUT R22, R19, 0x80000000, R11, 0xf8, !PT ;  /* 0x800000001316a812 */ /* 0x000fc800078ef80b */
[----:B------:R-:W-:Y:S01]  /*0d90*/  @!P2 LOP3.LUT R23, R22, 0x100000, RZ, 0xfc, !PT ;  /* 0x001000001617a812 */ /* 0x000fe200078efcff */
[----:B------:R-:W-:Y:S01]  /*0da0*/  @!P2 IMAD.MOV.U32 R22, RZ, RZ, RZ ;  /* 0x000000ffff16a224 */ /* 0x000fe200078e00ff */
[----:B0-----:R-:W-:-:S08]  /*0db0*/  DFMA R16, R12, -R2, 1 ;  /* 0x3ff000000c10742b */ /* 0x001fd00000000802 */
[----:B------:R-:W-:-:S08]  /*0dc0*/  DFMA R16, R16, R16, R16 ;  /* 0x000000101010722b */ /* 0x000fd00000000010 */
[----:B------:R-:W-:Y:S01]  /*0dd0*/  DFMA R16, R12, R16, R12 ;  /* 0x000000100c10722b */ /* 0x000fe2000000000c */
[----:B------:R-:W-:Y:S01]  /*0de0*/  SEL R13, R15, 0x63400000, !P1 ;  /* 0x634000000f0d7807 */ /* 0x000fe20004800000 */
[----:B------:R-:W-:-:S03]  /*0df0*/  IMAD.MOV.U32 R12, RZ, RZ, R10 ;  /* 0x000000ffff0c7224 */ /* 0x000fc600078e000a */
[----:B------:R-:W-:-:S03]  /*0e00*/  LOP3.LUT R13, R13, 0x800fffff, R11, 0xf8, !PT ;  /* 0x800fffff0d0d7812 */ /* 0x000fc600078ef80b */
[----:B------:R-:W-:-:S03]  /*0e10*/  DFMA R18, R16, -R2, 1 ;  /* 0x3ff000001012742b */ /* 0x000fc60000000802 */
[----:B------:R-:W-:Y:S01]  /*0e20*/  @!P2 DFMA R12, R12, 2, -R22 ;  /* 0x400000000c0ca82b */ /* 0x000fe20000000816 */
[----:B------:R-:W-:-:S04]  /*0e30*/  IMAD.MOV.U32 R22, RZ, RZ, R7 ;  /* 0x000000ffff167224 */ /* 0x000fc800078e0007 */
[----:B------:R-:W-:Y:S01]  /*0e40*/  DFMA R16, R16, R18, R16 ;  /* 0x000000121010722b */ /* 0x000fe20000000010 */
[----:B------:R-:W-:Y:S01]  /*0e50*/  IMAD.MOV.U32 R23, RZ, RZ, R20 ;  /* 0x000000ffff177224 */ /* 0x000fe200078e0014 */
[----:B------:R-:W-:-:S03]  /*0e60*/  @!P0 LOP3.LUT R23, R3, 0x7ff00000, RZ, 0xc0, !PT ;  /* 0x7ff0000003178812 */ /* 0x000fc600078ec0ff */
[----:B------:R-:W-:Y:S02]  /*0e70*/  @!P2 LOP3.LUT R22, R13, 0x7ff00000, RZ, 0xc0, !PT ;  /* 0x7ff000000d16a812 */ /* 0x000fe400078ec0ff */
[----:B------:R-:W-:Y:S01]  /*0e80*/  VIADD R25, R23, 0xffffffff ;  /* 0xffffffff17197836 */ /* 0x000fe20000000000 */
[----:B------:R-:W-:Y:S02]  /*0e90*/  DMUL R18, R16, R12 ;  /* 0x0000000c10127228 */ /* 0x000fe40000000000 */
[----:B------:R-:W-:-:S05]  /*0ea0*/  VIADD R24, R22, 0xffffffff ;  /* 0xffffffff16187836 */ /* 0x000fca0000000000 */
[----:B------:R-:W-:Y:S01]  /*0eb0*/  ISETP.GT.U32.AND P0, PT, R24, 0x7feffffe, PT ;  /* 0x7feffffe1800780c */ /* 0x000fe20003f04070 */
[----:B------:R-:W-:-:S03]  /*0ec0*/  DFMA R20, R18, -R2, R12 ;  /* 0x800000021214722b */ /* 0x000fc6000000000c */
[----:B------:R-:W-:-:S05]  /*0ed0*/  ISETP.GT.U32.OR P0, PT, R25, 0x7feffffe, P0 ;  /* 0x7feffffe1900780c */ /* 0x000fca0000704470 */
[----:B------:R-:W-:-:S08]  /*0ee0*/  DFMA R16, R16, R20, R18 ;  /* 0x000000141010722b */ /* 0x000fd00000000012 */
[----:B------:R-:W-:Y:S05]  /*0ef0*/  @P0 BRA `(.L_x_15) ;  /* 0x00000000006c0947 */ /* 0x000fea0003800000 */
[----:B------:R-:W-:-:S04]  /*0f00*/  LOP3.LUT R18, R9, 0x7ff00000, RZ, 0xc0, !PT ;  /* 0x7ff0000009127812 */ /* 0x000fc800078ec0ff */
[CC--:B------:R-:W-:Y:S02]  /*0f10*/  VIADDMNMX R10, R7.reuse, -R18.reuse, 0xb9600000, !PT ;  /* 0xb9600000070a7446 */ /* 0x0c0fe40007800912 */
[----:B------:R-:W-:Y:S02]  /*0f20*/  ISETP.GE.U32.AND P0, PT, R7, R18, PT ;  /* 0x000000120700720c */ /* 0x000fe40003f06070 */
[----:B------:R-:W-:Y:S02]  /*0f30*/  VIMNMX R10, PT, PT, R10, 0x46a00000, PT ;  /* 0x46a000000a0a7848 */ /* 0x000fe40003fe0100 */
[----:B------:R-:W-:-:S05]  /*0f40*/  SEL R7, R15, 0x63400000, !P0 ;  /* 0x634000000f077807 */ /* 0x000fca0004000000 */
[----:B------:R-:W-:Y:S02]  /*0f50*/  IMAD.IADD R7, R10, 0x1, -R7 ;  /* 0x000000010a077824 */ /* 0x000fe400078e0a07 */
[----:B------:R-:W-:Y:S02]  /*0f60*/  IMAD.MOV.U32 R10, RZ, RZ, RZ ;  /* 0x000000ffff0a7224 */ /* 0x000fe400078e00ff */
[----:B------:R-:W-:-:S06]  /*0f70*/  VIADD R11, R7, 0x7fe00000 ;  /* 0x7fe00000070b7836 */ /* 0x000fcc0000000000 */
[----:B------:R-:W-:-:S10]  /*0f80*/  DMUL R18, R16, R10 ;  /* 0x0000000a10127228 */ /* 0x000fd40000000000 */
[----:B------:R-:W-:-:S13]  /*0f90*/  FSETP.GTU.AND P0, PT, |R19|, 1.469367938527859385e-39, PT ;  /* 0x001000001300780b */ /* 0x000fda0003f0c200 */
[----:B------:R-:W-:Y:S05]  /*0fa0*/  @P0 BRA `(.L_x_16) ;  /* 0x0000000000940947 */ /* 0x000fea0003800000 */
[----:B------:R-:W-:Y:S01]  /*0fb0*/  DFMA R2, R16, -R2, R12 ;  /* 0x800000021002722b */ /* 0x000fe2000000000c */
[----:B------:R-:W-:-:S09]  /*0fc0*/  IMAD.MOV.U32 R10, RZ, RZ, RZ ;  /* 0x000000ffff0a7224 */ /* 0x000fd200078e00ff */
[C---:B------:R-:W-:Y:S02]  /*0fd0*/  FSETP.NEU.AND P0, PT, R3.reuse, RZ, PT ;  /* 0x000000ff0300720b */ /* 0x040fe40003f0d000 */
[----:B------:R-:W-:-:S04]  /*0fe0*/  LOP3.LUT R9, R3, 0x80000000, R9, 0x48, !PT ;  /* 0x8000000003097812 */ /* 0x000fc800078e4809 */
[----:B------:R-:W-:-:S07]  /*0ff0*/  LOP3.LUT R11, R9, R11, RZ, 0xfc, !PT ;  /* 0x0000000b090b7212 */ /* 0x000fce00078efcff */
[----:B------:R-:W-:Y:S05]  /*1000*/  @!P0 BRA `(.L_x_16) ;  /* 0x00000000007c8947 */ /* 0x000fea0003800000 */
[C---:B------:R-:W-:Y:S01]  /*1010*/  IADD3 R3, PT, PT, -R7.reuse, RZ, RZ ;  /* 0x000000ff07037210 */ /* 0x040fe20007ffe1ff */
[----:B------:R-:W-:Y:S01]  /*1020*/  IMAD.MOV.U32 R2, RZ, RZ, RZ ;  /* 0x000000ffff027224 */ /* 0x000fe200078e00ff */
[----:B------:R-:W-:Y:S01]  /*1030*/  DMUL.RP R10, R16, R10 ;  /* 0x0000000a100a7228 */ /* 0x000fe20000008000 */
[----:B------:R-:W-:-:S04]  /*1040*/  IADD3 R7, PT, PT, -R7, -0x43300000, RZ ;  /* 0xbcd0000007077810 */ /* 0x000fc80007ffe1ff */
[----:B------:R-:W-:-:S05]  /*1050*/  DFMA R2, R18, -R2, R16 ;  /* 0x800000021202722b */ /* 0x000fca0000000010 */
[----:B------:R-:W-:-:S05]  /*1060*/  LOP3.LUT R9, R11, R9, RZ, 0x3c, !PT ;  /* 0x000000090b097212 */ /* 0x000fca00078e3cff */
[----:B------:R-:W-:-:S04]  /*1070*/  FSETP.NEU.AND P0, PT, |R3|, R7, PT ;  /* 0x000000070300720b */ /* 0x000fc80003f0d200 */
[----:B------:R-:W-:Y:S02]  /*1080*/  FSEL R18, R10, R18, !P0 ;  /* 0x000000120a127208 */ /* 0x000fe40004000000 */
[----:B------:R-:W-:Y:S01]  /*1090*/  FSEL R19, R9, R19, !P0 ;  /* 0x0000001309137208 */ /* 0x000fe20004000000 */
[----:B------:R-:W-:Y:S06]  /*10a0*/  BRA `(.L_x_16) ;  /* 0x0000000000547947 */ /* 0x000fec0003800000 */
.L_x_15:
[----:B------:R-:W-:-:S14]  /*10b0*/  DSETP.NAN.AND P0, PT, R10, R10, PT ;  /* 0x0000000a0a00722a */ /* 0x000fdc0003f08000 */
[----:B------:R-:W-:Y:S05]  /*10c0*/  @P0 BRA `(.L_x_17) ;  /* 0x0000000000440947 */ /* 0x000fea0003800000 */
[----:B------:R-:W-:-:S14]  /*10d0*/  DSETP.NAN.AND P0, PT, R8, R8, PT ;  /* 0x000000080800722a */ /* 0x000fdc0003f08000 */
[----:B------:R-:W-:Y:S05]  /*10e0*/  @P0 BRA `(.L_x_18) ;  /* 0x0000000000300947 */ /* 0x000fea0003800000 */
[----:B------:R-:W-:Y:S01]  /*10f0*/  ISETP.NE.AND P0, PT, R22, R23, PT ;  /* 0x000000171600720c */ /* 0x000fe20003f05270 */
[----:B------:R-:W-:Y:S02]  /*1100*/  IMAD.MOV.U32 R18, RZ, RZ, 0x0 ;  /* 0x00000000ff127424 */ /* 0x000fe400078e00ff */
[----:B------:R-:W-:-:S10]  /*1110*/  IMAD.MOV.U32 R19, RZ, RZ, -0x80000 ;  /* 0xfff80000ff137424 */ /* 0x000fd400078e00ff */
[----:B------:R-:W-:Y:S05]  /*1120*/  @!P0 BRA `(.L_x_16) ;  /* 0x0000000000348947 */ /* 0x000fea0003800000 */
[----:B------:R-:W-:Y:S02]  /*1130*/  ISETP.NE.AND P0, PT, R22, 0x7ff00000, PT ;  /* 0x7ff000001600780c */ /* 0x000fe40003f05270 */
[----:B------:R-:W-:Y:S02]  /*1140*/  LOP3.LUT R19, R11, 0x80000000, R9, 0x48, !PT ;  /* 0x800000000b137812 */ /* 0x000fe400078e4809 */
[----:B------:R-:W-:-:S13]  /*1150*/  ISETP.EQ.OR P0, PT, R23, RZ, !P0 ;  /* 0x000000ff1700720c */ /* 0x000fda0004702670 */
[----:B------:R-:W-:Y:S01]  /*1160*/  @P0 LOP3.LUT R2, R19, 0x7ff00000, RZ, 0xfc, !PT ;  /* 0x7ff0000013020812 */ /* 0x000fe200078efcff */
[----:B------:R-:W-:Y:S02]  /*1170*/  @!P0 IMAD.MOV.U32 R18, RZ, RZ, RZ ;  /* 0x000000ffff128224 */ /* 0x000fe400078e00ff */
[----:B------:R-:W-:Y:S02]  /*1180*/  @P0 IMAD.MOV.U32 R18, RZ, RZ, RZ ;  /* 0x000000ffff120224 */ /* 0x000fe400078e00ff */
[----:B------:R-:W-:Y:S01]  /*1190*/  @P0 IMAD.MOV.U32 R19, RZ, RZ, R2 ;  /* 0x000000ffff130224 */ /* 0x000fe200078e0002 */
[----:B------:R-:W-:Y:S06]  /*11a0*/  BRA `(.L_x_16) ;  /* 0x0000000000147947 */ /* 0x000fec0003800000 */
.L_x_18:
[----:B------:R-:W-:Y:S01]  /*11b0*/  LOP3.LUT R19, R9, 0x80000, RZ, 0xfc, !PT ;  /* 0x0008000009137812 */ /* 0x000fe200078efcff */
[----:B------:R-:W-:Y:S01]  /*11c0*/  IMAD.MOV.U32 R18, RZ, RZ, R8 ;  /* 0x000000ffff127224 */ /* 0x000fe200078e0008 */
[----:B------:R-:W-:Y:S06]  /*11d0*/  BRA `(.L_x_16) ;  /* 0x0000000000087947 */ /* 0x000fec0003800000 */
.L_x_17:
[----:B------:R-:W-:Y:S01]  /*11e0*/  LOP3.LUT R19, R11, 0x80000, RZ, 0xfc, !PT ;  /* 0x000800000b137812 */ /* 0x000fe200078efcff */
[----:B------:R-:W-:-:S07]  /*11f0*/  IMAD.MOV.U32 R18, RZ, RZ, R10 ;  /* 0x000000ffff127224 */ /* 0x000fce00078e000a */
.L_x_16:
[----:B------:R-:W-:Y:S05]  /*1200*/  BSYNC.RECONVERGENT B1 ;  /* 0x0000000000017941 */ /* 0x000fea0003800200 */
.L_x_14:
[----:B------:R-:W-:Y:S02]  /*1210*/  IMAD.MOV.U32 R15, RZ, RZ, 0x0 ;  /* 0x00000000ff0f7424 */ /* 0x000fe400078e00ff */
[----:B------:R-:W-:Y:S02]  /*1220*/  IMAD.MOV.U32 R2, RZ, RZ, R18 ;  /* 0x000000ffff027224 */ /* 0x000fe400078e0012 */
[----:B------:R-:W-:Y:S01]  /*1230*/  IMAD.MOV.U32 R3, RZ, RZ, R19 ;  /* 0x000000ffff037224 */ /* 0x000fe200078e0013 */
[----:B------:R-:W-:Y:S06]  /*1240*/  RET.REL.NODEC R14 `(_Z15pramougIntegralPKdS0_PKiPd) ;  /* 0xffffffec0e6c7950 */ /* 0x000fec0003c3ffff */
.L_x_19:
[----:B------:R-:W-:-:S00]  /*1250*/  BRA `(.L_x_19) ;  /* 0xfffffffc00fc7947 */ /* 0x000fc0000383ffff */
[----:B------:R-:W-:-:S00]  /*1260*/  NOP ;  /* 0x0000000000007918 */ /* 0x000fc00000000000 */
        /* <DEDUP_REMOVED lines=9> */
.L_x_58:


//--------------------- .text._Z15simpsonIntegralPKdS0_PKiPd --------------------------
	.section	.text._Z15simpsonIntegralPKdS0_PKiPd,"ax",@progbits
	.align	128
        .global         _Z15simpsonIntegralPKdS0_PKiPd
        .type           _Z15simpsonIntegralPKdS0_PKiPd,@function
        .size           _Z15simpsonIntegralPKdS0_PKiPd,(.L_x_59 - _Z15simpsonIntegralPKdS0_PKiPd)
        .other          _Z15simpsonIntegralPKdS0_PKiPd,@"STO_CUDA_ENTRY STV_DEFAULT"
_Z15simpsonIntegralPKdS0_PKiPd:
.text._Z15simpsonIntegralPKdS0_PKiPd:
        /* <DEDUP_REMOVED lines=9> */
[----:B--2---:R-:W-:-:S05]  /*0090*/  IMAD.WIDE R4, R8, 0x4, R4 ;  /* 0x0000000408047825 */ /* 0x004fca00078e0204 */
        /* <DEDUP_REMOVED lines=22> */
[----:B------:R-:W-:Y:S01]  /*0200*/  IMAD.MOV.U32 R23, RZ, RZ, R4 ;  /* 0x000000ffff177224 */ /* 0x000fe200078e0004 */
[----:B------:R-:W-:Y:S01]  /*0210*/  MOV R9, 0x250 ;  /* 0x0000025000097802 */ /* 0x000fe20000000f00 */
[----:B------:R-:W-:Y:S02]  /*0220*/  IMAD.MOV.U32 R22, RZ, RZ, R5 ;  /* 0x000000ffff167224 */ /* 0x000fe400078e0005 */
[----:B------:R-:W-:-:S07]  /*0230*/  IMAD.MOV.U32 R27, RZ, RZ, R25 ;  /* 0x000000ffff1b7224 */ /* 0x000fce00078e0019 */
[----:B------:R-:W-:Y:S05]  /*0240*/  CALL.REL.NOINC `($__internal_1_$__cuda_sm20_div_rn_f64_full) ;  /* 0x0000000c00807944 */ /* 0x000fea0003c00000 */
[----:B------:R-:W-:Y:S02]  /*0250*/  IMAD.MOV.U32 R2, RZ, RZ, R23 ;  /* 0x000000ffff027224 */ /* 0x000fe400078e0017 */
[----:B------:R-:W-:-:S07]  /*0260*/  IMAD.MOV.U32 R3, RZ, RZ, R22 ;  /* 0x000000ffff037224 */ /* 0x000fce00078e0016 */
.L_x_21:
[----:B------:R-:W-:Y:S05]  /*0270*/  BSYNC.RECONVERGENT B0 ;  /* 0x0000000000007941 */ /* 0x000fea0003800200 */
.L_x_20:
        /* <DEDUP_REMOVED lines=10> */
[----:B------:R-:W-:Y:S02]  /*0320*/  LOP3.LUT R6, R0, 0x7ffffffc, RZ, 0xc0, !PT ;  /* 0x7ffffffc00067812 */ /* 0x000fe400078ec0ff */
[----:B------:R-:W-:Y:S02]  /*0330*/  CS2R R12, SRZ ;  /* 0x00000000000c7805 */ /* 0x000fe4000001ff00 */
[----:B------:R-:W-:Y:S02]  /*0340*/  MOV R5, 0x2 ;  /* 0x0000000200057802 */ /* 0x000fe40000000f00 */
[----:B------:R-:W-:Y:S01]  /*0350*/  CS2R R18, SRZ ;  /* 0x0000000000127805 */ /* 0x000fe2000001ff00 */
[----:B------:R-:W-:-:S07]  /*0360*/  IMAD.MOV R4, RZ, RZ, -R6 ;  /* 0x000000ffff047224 */ /* 0x000fce00078e0a06 */
.L_x_34:
[----:B------:R-:W0:Y:S01]  /*0370*/  MUFU.RCP64H R17, 6 ;  /* 0x4018000000117908 */ /* 0x000e220000001800 */
[----:B------:R-:W-:Y:S01]  /*0380*/  IMAD.MOV.U32 R24, RZ, RZ, 0x0 ;  /* 0x00000000ff187424 */ /* 0x000fe200078e00ff */
[----:B------:R-:W-:Y:S01]  /*0390*/  BSSY.RECONVERGENT B2, `(.L_x_26) ;  /* 0x000001d000027945 */ /* 0x000fe20003800200 */
[----:B------:R-:W-:Y:S02]  /*03a0*/  IMAD.MOV.U32 R25, RZ, RZ, 0x40180000 ;  /* 0x40180000ff197424 */ /* 0x000fe400078e00ff */
[----:B------:R-:W-:Y:S02]  /*03b0*/  IMAD.MOV.U32 R16, RZ, RZ, 0x1 ;  /* 0x00000001ff107424 */ /* 0x000fe400078e00ff */
[----:B------:R-:W-:-:S04]  /*03c0*/  VIADD R0, R5, 0xffffffff ;  /* 0xffffffff05007836 */ /* 0x000fc80000000000 */
[----:B------:R-:W1:Y:S01]  /*03d0*/  I2F.F64.U32 R14, R0 ;  /* 0x00000000000e7312 */ /* 0x000e620000201800 */
[----:B0-----:R-:W-:-:S08]  /*03e0*/  DFMA R20, R16, -R24, 1 ;  /* 0x3ff000001014742b */ /* 0x001fd00000000818 */
[----:B------:R-:W-:Y:S02]  /*03f0*/  DFMA R20, R20, R20, R20 ;  /* 0x000000141414722b */ /* 0x000fe40000000014 */
[----:B-1----:R-:W-:-:S06]  /*0400*/  DFMA R14, R14, R2, R10 ;  /* 0x000000020e0e722b */ /* 0x002fcc000000000a */
[----:B------:R-:W-:Y:S02]  /*0410*/  DFMA R22, R16, R20, R16 ;  /* 0x000000141016722b */ /* 0x000fe40000000010 */
[----:B------:R-:W-:-:S06]  /*0420*/  DFMA R20, R12, R2, R10 ;  /* 0x000000020c14722b */ /* 0x000fcc000000000a */
[----:B------:R-:W-:Y:S02]  /*0430*/  DFMA R24, R22, -R24, 1 ;  /* 0x3ff000001618742b */ /* 0x000fe40000000818 */
[----:B------:R-:W-:-:S06]  /*0440*/  DADD R16, -R20, R14 ;  /* 0x0000000014107229 */ /* 0x000fcc000000010e */
[----:B------:R-:W-:-:S04]  /*0450*/  DFMA R22, R22, R24, R22 ;  /* 0x000000181616722b */ /* 0x000fc80000000016 */
[----:B------:R-:W-:-:S04]  /*0460*/  FSETP.GEU.AND P1, PT, |R17|, 6.5827683646048100446e-37, PT ;  /* 0x036000001100780b */ /* 0x000fc80003f2e200 */
[----:B------:R-:W-:-:S08]  /*0470*/  DMUL R24, R16, R22 ;  /* 0x0000001610187228 */ /* 0x000fd00000000000 */
[----:B------:R-:W-:-:S08]  /*0480*/  DFMA R26, R24, -6, R16 ;  /* 0xc0180000181a782b */ /* 0x000fd00000000010 */
[----:B------:R-:W-:-:S10]  /*0490*/  DFMA R22, R22, R26, R24 ;  /* 0x0000001a1616722b */ /* 0x000fd40000000018 */
[----:B------:R-:W-:-:S05]  /*04a0*/  FFMA R0, RZ, 2.375, R23 ;  /* 0x40180000ff007823 */ /* 0x000fca0000000017 */
[----:B------:R-:W-:-:S13]  /*04b0*/  FSETP.GT.AND P0, PT, |R0|, 1.469367938527859385e-39, PT ;  /* 0x001000000000780b */ /* 0x000fda0003f04200 */
[----:B------:R-:W-:Y:S05]  /*04c0*/  @P0 BRA P1, `(.L_x_27) ;  /* 0x0000000000240947 */ /* 0x000fea0000800000 */
[----:B------:R-:W-:Y:S01]  /*04d0*/  IMAD.MOV.U32 R23, RZ, RZ, R16 ;  /* 0x000000ffff177224 */ /* 0x000fe200078e0010 */
[----:B------:R-:W-:Y:S01]  /*04e0*/  MOV R22, R17 ;  /* 0x0000001100167202 */ /* 0x000fe20000000f00 */
[----:B------:R-:W-:Y:S01]  /*04f0*/  IMAD.MOV.U32 R24, RZ, RZ, RZ ;  /* 0x000000ffff187224 */ /* 0x000fe200078e00ff */
[----:B------:R-:W-:Y:S01]  /*0500*/  MOV R9, 0x530 ;  /* 0x0000053000097802 */ /* 0x000fe20000000f00 */
[----:B------:R-:W-:-:S07]  /*0510*/  IMAD.MOV.U32 R27, RZ, RZ, 0x40180000 ;  /* 0x40180000ff1b7424 */ /* 0x000fce00078e00ff */
[----:B------:R-:W-:Y:S05]  /*0520*/  CALL.REL.NOINC `($__internal_1_$__cuda_sm20_div_rn_f64_full) ;  /* 0x0000000800c87944 */ /* 0x000fea0003c00000 */
[----:B------:R-:W-:-:S04]  /*0530*/  LOP3.LUT R23, R23, R22, RZ, 0x3c, !PT ;  /* 0x0000001617177212 */ /* 0x000fc800078e3cff */
[----:B------:R-:W-:-:S04]  /*0540*/  LOP3.LUT R22, R23, R22, RZ, 0x3c, !PT ;  /* 0x0000001617167212 */ /* 0x000fc800078e3cff */
[----:B------:R-:W-:-:S07]  /*0550*/  LOP3.LUT R23, R23, R22, RZ, 0x3c, !PT ;  /* 0x0000001617177212 */ /* 0x000fce00078e3cff */
.L_x_27:
[----:B------:R-:W-:Y:S05]  /*0560*/  BSYNC.RECONVERGENT B2 ;  /* 0x0000000000027941 */ /* 0x000fea0003800200 */
.L_x_26:
[----:B------:R-:W0:Y:S01]  /*0570*/  MUFU.RCP64H R29, 6 ;  /* 0x40180000001d7908 */ /* 0x000e220000001800 */
[----:B------:R-:W-:Y:S01]  /*0580*/  IMAD.MOV.U32 R24, RZ, RZ, 0x0 ;  /* 0x00000000ff187424 */ /* 0x000fe200078e00ff */
[----:B------:R-:W-:Y:S01]  /*0590*/  DADD R30, R20, R14 ;  /* 0x00000000141e7229 */ /* 0x000fe2000000000e */
[----:B------:R-:W-:Y:S01]  /*05a0*/  IMAD.MOV.U32 R25, RZ, RZ, 0x40180000 ;  /* 0x40180000ff197424 */ /* 0x000fe200078e00ff */
[----:B------:R-:W-:Y:S01]  /*05b0*/  BSSY.RECONVERGENT B2, `(.L_x_28) ;  /* 0x0000020000027945 */ /* 0x000fe20003800200 */
[----:B------:R-:W-:-:S03]  /*05c0*/  IMAD.MOV.U32 R28, RZ, RZ, 0x1 ;  /* 0x00000001ff1c7424 */ /* 0x000fc600078e00ff */
[----:B------:R-:W1:Y:S03]  /*05d0*/  I2F.F64.U32 R16, R5 ;  /* 0x0000000500107312 */ /* 0x000e660000201800 */
[----:B0-----:R-:W-:Y:S02]  /*05e0*/  DFMA R26, R28, -R24, 1 ;  /* 0x3ff000001c1a742b */ /* 0x001fe40000000818 */
[----:B-1----:R-:W-:-:S06]  /*05f0*/  DFMA R16, R16, R2, R10 ;  /* 0x000000021010722b */ /* 0x002fcc000000000a */
[----:B------:R-:W-:-:S08]  /*0600*/  DFMA R26, R26, R26, R26 ;  /* 0x0000001a1a1a722b */ /* 0x000fd0000000001a */
[----:B------:R-:W-:Y:S02]  /*0610*/  DFMA R28, R28, R26, R28 ;  /* 0x0000001a1c1c722b */ /* 0x000fe4000000001c */
[----:B------:R-:W-:-:S06]  /*0620*/  DADD R26, -R14, R16 ;  /* 0x000000000e1a7229 */ /* 0x000fcc0000000110 */
[----:B------:R-:W-:-:S04]  /*0630*/  DFMA R24, R28, -R24, 1 ;  /* 0x3ff000001c18742b */ /* 0x000fc80000000818 */
[----:B------:R-:W-:-:S04]  /*0640*/  FSETP.GEU.AND P1, PT, |R27|, 6.5827683646048100446e-37, PT ;  /* 0x036000001b00780b */ /* 0x000fc80003f2e200 */
[----:B------:R-:W-:Y:S02]  /*0650*/  DFMA R24, R28, R24, R28 ;  /* 0x000000181c18722b */ /* 0x000fe4000000001c */
[----:B------:R-:W-:-:S06]  /*0660*/  DMUL R28, R30, 0.5 ;  /* 0x3fe000001e1c7828 */ /* 0x000fcc0000000000 */
[----:B------:R-:W-:Y:S02]  /*0670*/  DMUL R30, R24, R26 ;  /* 0x0000001a181e7228 */ /* 0x000fe40000000000 */
[----:B------:R-:W-:-:S06]  /*0680*/  DMUL R28, R28, R28 ;  /* 0x0000001c1c1c7228 */ /* 0x000fcc0000000000 */
[----:B------:R-:W-:Y:S02]  /*0690*/  DFMA R32, R30, -6, R26 ;  /* 0xc01800001e20782b */ /* 0x000fe4000000001a */
[----:B------:R-:W-:-:S06]  /*06a0*/  DMUL R28, R28, 4 ;  /* 0x401000001c1c7828 */ /* 0x000fcc0000000000 */
[----:B------:R-:W-:Y:S02]  /*06b0*/  DFMA R24, R24, R32, R30 ;  /* 0x000000201818722b */ /* 0x000fe4000000001e */
[----:B------:R-:W-:-:S08]  /*06c0*/  DFMA R28, R20, R20, R28 ;  /* 0x00000014141c722b */ /* 0x000fd0000000001c */
[----:B------:R-:W-:Y:S01]  /*06d0*/  FFMA R0, RZ, 2.375, R25 ;  /* 0x40180000ff007823 */ /* 0x000fe20000000019 */
[----:B------:R-:W-:-:S04]  /*06e0*/  DFMA R28, R14, R14, R28 ;  /* 0x0000000e0e1c722b */ /* 0x000fc8000000001c */
[----:B------:R-:W-:Y:S01]  /*06f0*/  FSETP.GT.AND P0, PT, |R0|, 1.469367938527859385e-39, PT ;  /* 0x001000000000780b */ /* 0x000fe20003f04200 */
[----:B------:R-:W-:-:S03]  /*0700*/  VIADD R0, R5, 0x2 ;  /* 0x0000000205007836 */ /* 0x000fc60000000000 */
[----:B------:R-:W-:-:S09]  /*0710*/  DFMA R18, R28, R22, R18 ;  /* 0x000000161c12722b */ /* 0x000fd20000000012 */
[----:B------:R-:W-:Y:S05]  /*0720*/  @P0 BRA P1, `(.L_x_29) ;  /* 0x0000000000200947 */ /* 0x000fea0000800000 */
[----:B------:R-:W-:Y:S01]  /*0730*/  IMAD.MOV.U32 R22, RZ, RZ, R27 ;  /* 0x000000ffff167224 */ /* 0x000fe200078e001b */
[----:B------:R-:W-:Y:S01]  /*0740*/  MOV R23, R26 ;  /* 0x0000001a00177202 */ /* 0x000fe20000000f00 */
[----:B------:R-:W-:Y:S01]  /*0750*/  IMAD.MOV.U32 R24, RZ, RZ, RZ ;  /* 0x000000ffff187224 */ /* 0x000fe200078e00ff */
[----:B------:R-:W-:Y:S01]  /*0760*/  MOV R9, 0x790 ;  /* 0x0000079000097802 */ /* 0x000fe20000000f00 */
[----:B------:R-:W-:-:S07]  /*0770*/  IMAD.MOV.U32 R27, RZ, RZ, 0x40180000 ;  /* 0x40180000ff1b7424 */ /* 0x000fce00078e00ff */
[----:B------:R-:W-:Y:S05]  /*0780*/  CALL.REL.NOINC `($__internal_1_$__cuda_sm20_div_rn_f64_full) ;  /* 0x0000000800307944 */ /* 0x000fea0003c00000 */
[----:B------:R-:W-:Y:S02]  /*0790*/  IMAD.MOV.U32 R24, RZ, RZ, R23 ;  /* 0x000000ffff187224 */ /* 0x000fe400078e0017 */
[----:B------:R-:W-:-:S07]  /*07a0*/  IMAD.MOV.U32 R25, RZ, RZ, R22 ;  /* 0x000000ffff197224 */ /* 0x000fce00078e0016 */
.L_x_29:
[----:B------:R-:W-:Y:S05]  /*07b0*/  BSYNC.RECONVERGENT B2 ;  /* 0x0000000000027941 */ /* 0x000fea0003800200 */
.L_x_28:
[----:B------:R-:W0:Y:S01]  /*07c0*/  MUFU.RCP64H R23, 6 ;  /* 0x4018000000177908 */ /* 0x000e220000001800 */
[----:B------:R-:W-:Y:S01]  /*07d0*/  IMAD.MOV.U32 R26, RZ, RZ, 0x0 ;  /* 0x00000000ff1a7424 */ /* 0x000fe200078e00ff */
[----:B------:R-:W-:Y:S01]  /*07e0*/  MOV R27, 0x40180000 ;  /* 0x40180000001b7802 */ /* 0x000fe20000000f00 */
[----:B------:R-:W-:Y:S01]  /*07f0*/  IMAD.MOV.U32 R22, RZ, RZ, 0x1 ;  /* 0x00000001ff167424 */ /* 0x000fe200078e00ff */
[----:B------:R-:W-:Y:S01]  /*0800*/  BSSY.RECONVERGENT B2, `(.L_x_30) ;  /* 0x0000021000027945 */ /* 0x000fe20003800200 */
[----:B------:R-:W-:-:S04]  /*0810*/  VIADD R9, R5, 0x1 ;  /* 0x0000000105097836 */ /* 0x000fc80000000000 */
[----:B------:R-:W1:Y:S01]  /*0820*/  I2F.F64.U32 R20, R9 ;  /* 0x0000000900147312 */ /* 0x000e620000201800 */
[----:B0-----:R-:W-:Y:S02]  /*0830*/  DFMA R28, R22, -R26, 1 ;  /* 0x3ff00000161c742b */ /* 0x001fe4000000081a */
[----:B-1----:R-:W-:-:S06]  /*0840*/  DFMA R20, R20, R2, R10 ;  /* 0x000000021414722b */ /* 0x002fcc000000000a */
[----:B------:R-:W-:-:S08]  /*0850*/  DFMA R28, R28, R28, R28 ;  /* 0x0000001c1c1c722b */ /* 0x000fd0000000001c */
[----:B------:R-:W-:Y:S02]  /*0860*/  DFMA R22, R22, R28, R22 ;  /* 0x0000001c1616722b */ /* 0x000fe40000000016 */
[----:B------:R-:W-:-:S06]  /*0870*/  DADD R28, R14, R16 ;  /* 0x000000000e1c7229 */ /* 0x000fcc0000000010 */
[----:B------:R-:W-:Y:S02]  /*0880*/  DFMA R30, R22, -R26, 1 ;  /* 0x3ff00000161e742b */ /* 0x000fe4000000081a */
[----:B------:R-:W-:Y:S02]  /*0890*/  DADD R26, -R16, R20 ;  /* 0x00000000101a7229 */ /* 0x000fe40000000114 */
[----:B------:R-:W-:-:S04]  /*08a0*/  DMUL R28, R28, 0.5 ;  /* 0x3fe000001c1c7828 */ /* 0x000fc80000000000 */
[----:B------:R-:W-:-:S04]  /*08b0*/  DFMA R22, R22, R30, R22 ;  /* 0x0000001e1616722b */ /* 0x000fc80000000016 */
[----:B------:R-:W-:Y:S01]  /*08c0*/  DMUL R28, R28, R28 ;  /* 0x0000001c1c1c7228 */ /* 0x000fe20000000000 */
[----:B------:R-:W-:-:S03]  /*08d0*/  FSETP.GEU.AND P1, PT, |R27|, 6.5827683646048100446e-37, PT ;  /* 0x036000001b00780b */ /* 0x000fc60003f2e200 */
[----:B------:R-:W-:-:S04]  /*08e0*/  DMUL R32, R22, R26 ;  /* 0x0000001a16207228 */ /* 0x000fc80000000000 */
[----:B------:R-:W-:-:S04]  /*08f0*/  DMUL R28, R28, 4 ;  /* 0x401000001c1c7828 */ /* 0x000fc80000000000 */
[----:B------:R-:W-:-:S04]  /*0900*/  DFMA R30, R32, -6, R26 ;  /* 0xc0180000201e782b */ /* 0x000fc8000000001a */
[----:B------:R-:W-:-:S04]  /*0910*/  DFMA R28, R14, R14, R28 ;  /* 0x0000000e0e1c722b */ /* 0x000fc8000000001c */
[----:B------:R-:W-:-:S04]  /*0920*/  DFMA R22, R22, R30, R32 ;  /* 0x0000001e1616722b */ /* 0x000fc80000000020 */
[----:B------:R-:W-:-:S06]  /*0930*/  DFMA R28, R16, R16, R28 ;  /* 0x00000010101c722b */ /* 0x000fcc000000001c */
[----:B------:R-:W-:Y:S02]  /*0940*/  FFMA R9, RZ, 2.375, R23 ;  /* 0x40180000ff097823 */ /* 0x000fe40000000017 */
[----:B------:R-:W-:-:S03]  /*0950*/  DFMA R18, R28, R24, R18 ;  /* 0x000000181c12722b */ /* 0x000fc60000000012 */
[----:B------:R-:W-:-:S13]  /*0960*/  FSETP.GT.AND P0, PT, |R9|, 1.469367938527859385e-39, PT ;  /* 0x001000000900780b */ /* 0x000fda0003f04200 */
[----:B------:R-:W-:Y:S05]  /*0970*/  @P0 BRA P1, `(.L_x_31) ;  /* 0x0000000000240947 */ /* 0x000fea0000800000 */
[----:B------:R-:W-:Y:S01]  /*0980*/  IMAD.MOV.U32 R22, RZ, RZ, R27 ;  /* 0x000000ffff167224 */ /* 0x000fe200078e001b */
[----:B------:R-:W-:Y:S01]  /*0990*/  MOV R9, 0x9e0 ;  /* 0x000009e000097802 */ /* 0x000fe20000000f00 */
[----:B------:R-:W-:Y:S02]  /*09a0*/  IMAD.MOV.U32 R23, RZ, RZ, R26 ;  /* 0x000000ffff177224 */ /* 0x000fe400078e001a */
[----:B------:R-:W-:Y:S02]  /*09b0*/  IMAD.MOV.U32 R24, RZ, RZ, RZ ;  /* 0x000000ffff187224 */ /* 0x000fe400078e00ff */
[----:B------:R-:W-:-:S07]  /*09c0*/  IMAD.MOV.U32 R27, RZ, RZ, 0x40180000 ;  /* 0x40180000ff1b7424 */ /* 0x000fce00078e00ff */
[----:B------:R-:W-:Y:S05]  /*09d0*/  CALL.REL.NOINC `($__internal_1_$__cuda_sm20_div_rn_f64_full) ;  /* 0x00000004009c7944 */ /* 0x000fea0003c00000 */
[----:B------:R-:W-:-:S04]  /*09e0*/  LOP3.LUT R23, R23, R22, RZ, 0x3c, !PT ;  /* 0x0000001617177212 */ /* 0x000fc800078e3cff */
[----:B------:R-:W-:-:S04]  /*09f0*/  LOP3.LUT R22, R23, R22, RZ, 0x3c, !PT ;  /* 0x0000001617167212 */ /* 0x000fc800078e3cff */
[----:B------:R-:W-:-:S07]  /*0a00*/  LOP3.LUT R23, R23, R22, RZ, 0x3c, !PT ;  /* 0x0000001617177212 */ /* 0x000fce00078e3cff */
.L_x_31:
[----:B------:R-:W-:Y:S05]  /*0a10*/  BSYNC.RECONVERGENT B2 ;  /* 0x0000000000027941 */ /* 0x000fea0003800200 */
.L_x_30:
[----:B------:R-:W0:Y:S01]  /*0a20*/  MUFU.RCP64H R27, 6 ;  /* 0x40180000001b7908 */ /* 0x000e220000001800 */
[----:B------:R-:W-:Y:S01]  /*0a30*/  MOV R24, 0x0 ;  /* 0x0000000000187802 */ /* 0x000fe20000000f00 */
[----:B------:R-:W-:Y:S01]  /*0a40*/  IMAD.MOV.U32 R25, RZ, RZ, 0x40180000 ;  /* 0x40180000ff197424 */ /* 0x000fe200078e00ff */
[----:B------:R-:W-:Y:S01]  /*0a50*/  BSSY.RECONVERGENT B2, `(.L_x_32) ;  /* 0x0000021000027945 */ /* 0x000fe20003800200 */
[----:B------:R-:W-:Y:S01]  /*0a60*/  IMAD.MOV.U32 R26, RZ, RZ, 0x1 ;  /* 0x00000001ff1a7424 */ /* 0x000fe200078e00ff */
[----:B------:R-:W-:-:S03]  /*0a70*/  DADD R12, R12, 4 ;  /* 0x401000000c0c7429 */ /* 0x000fc60000000000 */
[----:B------:R-:W1:Y:S02]  /*0a80*/  I2F.F64.U32 R14, R0 ;  /* 0x00000000000e7312 */ /* 0x000e640000201800 */
[----:B0-----:R-:W-:Y:S02]  /*0a90*/  DFMA R28, R26, -R24, 1 ;  /* 0x3ff000001a1c742b */ /* 0x001fe40000000818 */
[----:B-1----:R-:W-:-:S06]  /*0aa0*/  DFMA R14, R14, R2, R10 ;  /* 0x000000020e0e722b */ /* 0x002fcc000000000a */
[----:B------:R-:W-:-:S08]  /*0ab0*/  DFMA R28, R28, R28, R28 ;  /* 0x0000001c1c1c722b */ /* 0x000fd0000000001c */
[----:B------:R-:W-:Y:S02]  /*0ac0*/  DFMA R26, R26, R28, R26 ;  /* 0x0000001c1a1a722b */ /* 0x000fe4000000001a */
[----:B------:R-:W-:-:S06]  /*0ad0*/  DADD R28, R16, R20 ;  /* 0x00000000101c7229 */ /* 0x000fcc0000000014 */
[----:B------:R-:W-:Y:S02]  /*0ae0*/  DFMA R30, R26, -R24, 1 ;  /* 0x3ff000001a1e742b */ /* 0x000fe40000000818 */
[----:B------:R-:W-:Y:S02]  /*0af0*/  DMUL R28, R28, 0.5 ;  /* 0x3fe000001c1c7828 */ /* 0x000fe40000000000 */
[----:B------:R-:W-:-:S04]  /*0b00*/  DADD R24, -R20, R14 ;  /* 0x0000000014187229 */ /* 0x000fc8000000010e */
[----:B------:R-:W-:Y:S02]  /*0b10*/  DFMA R26, R26, R30, R26 ;  /* 0x0000001e1a1a722b */ /* 0x000fe4000000001a */
[----:B------:R-:W-:-:S04]  /*0b20*/  DMUL R30, R28, R28 ;  /* 0x0000001c1c1e7228 */ /* 0x000fc80000000000 */
[----:B------:R-:W-:Y:S02]  /*0b30*/  FSETP.GEU.AND P1, PT, |R25|, 6.5827683646048100446e-37, PT ;  /* 0x036000001900780b */ /* 0x000fe40003f2e200 */
[----:B------:R-:W-:Y:S02]  /*0b40*/  DMUL R28, R26, R24 ;  /* 0x000000181a1c7228 */ /* 0x000fe40000000000 */
[----:B------:R-:W-:-:S06]  /*0b50*/  DMUL R32, R30, 4 ;  /* 0x401000001e207828 */ /* 0x000fcc0000000000 */
[----:B------:R-:W-:Y:S02]  /*0b60*/  DFMA R30, R28, -6, R24 ;  /* 0xc01800001c1e782b */ /* 0x000fe40000000018 */
[----:B------:R-:W-:-:S06]  /*0b70*/  DFMA R32, R16, R16, R32 ;  /* 0x000000101020722b */ /* 0x000fcc0000000020 */
[----:B------:R-:W-:Y:S02]  /*0b80*/  DFMA R16, R26, R30, R28 ;  /* 0x0000001e1a10722b */ /* 0x000fe4000000001c */
[----:B------:R-:W-:-:S08]  /*0b90*/  DFMA R32, R20, R20, R32 ;  /* 0x000000141420722b */ /* 0x000fd00000000020 */
[----:B------:R-:W-:Y:S01]  /*0ba0*/  FFMA R0, RZ, 2.375, R17 ;  /* 0x40180000ff007823 */ /* 0x000fe20000000011 */
[----:B------:R-:W-:-:S04]  /*0bb0*/  DFMA R18, R32, R22, R18 ;  /* 0x000000162012722b */ /* 0x000fc80000000012 */
        /* <DEDUP_REMOVED lines=8> */
[----:B------:R-:W-:Y:S01]  /*0c40*/  MOV R16, R23 ;  /* 0x0000001700107202 */ /* 0x000fe20000000f00 */
[----:B------:R-:W-:-:S07]  /*0c50*/  IMAD.MOV.U32 R17, RZ, RZ, R22 ;  /* 0x000000ffff117224 */ /* 0x000fce00078e0016 */
.L_x_33:
[----:B------:R-:W-:Y:S05]  /*0c60*/  BSYNC.RECONVERGENT B2 ;  /* 0x0000000000027941 */ /* 0x000fea0003800200 */
.L_x_32:
[----:B------:R-:W-:Y:S01]  /*0c70*/  DADD R22, R20, R14 ;  /* 0x0000000014167229 */ /* 0x000fe2000000000e */
[----:B------:R-:W-:Y:S02]  /*0c80*/  VIADD R4, R4, 0x4 ;  /* 0x0000000404047836 */ /* 0x000fe40000000000 */
[----:B------:R-:W-:-:S03]  /*0c90*/  VIADD R5, R5, 0x4 ;  /* 0x0000000405057836 */ /* 0x000fc60000000000 */
[----:B------:R-:W-:Y:S02]  /*0ca0*/  ISETP.NE.AND P0, PT, R4, RZ, PT ;  /* 0x000000ff0400720c */ /* 0x000fe40003f05270 */
[----:B------:R-:W-:-:S08]  /*0cb0*/  DMUL R22, R22, 0.5 ;  /* 0x3fe0000016167828 */ /* 0x000fd00000000000 */
[----:B------:R-:W-:-:S08]  /*0cc0*/  DMUL R22, R22, R22 ;  /* 0x0000001616167228 */ /* 0x000fd00000000000 */
[----:B------:R-:W-:-:S08]  /*0cd0*/  DMUL R22, R22, 4 ;  /* 0x4010000016167828 */ /* 0x000fd00000000000 */
[----:B------:R-:W-:-:S08]  /*0ce0*/  DFMA R22, R20, R20, R22 ;  /* 0x000000141416722b */ /* 0x000fd00000000016 */
[----:B------:R-:W-:-:S08]  /*0cf0*/  DFMA R22, R14, R14, R22 ;  /* 0x0000000e0e16722b */ /* 0x000fd00000000016 */
[----:B------:R-:W-:Y:S01]  /*0d00*/  DFMA R18, R22, R16, R18 ;  /* 0x000000101612722b */ /* 0x000fe20000000012 */
[----:B------:R-:W-:Y:S10]  /*0d10*/  @P0 BRA `(.L_x_34) ;  /* 0xfffffff400940947 */ /* 0x000ff4000383ffff */
.L_x_25:
[----:B------:R-:W-:Y:S05]  /*0d20*/  BSYNC.RECONVERGENT B1 ;  /* 0x0000000000017941 */ /* 0x000fea0003800200 */
.L_x_24:
[----:B------:R-:W-:-:S13]  /*0d30*/  ISETP.NE.AND P0, PT, R7, RZ, PT ;  /* 0x000000ff0700720c */ /* 0x000fda0003f05270 */
[----:B------:R-:W-:Y:S05]  /*0d40*/  @!P0 BRA `(.L_x_23) ;  /* 0x0000000000ac8947 */ /* 0x000fea0003800000 */
[----:B------:R-:W-:-:S07]  /*0d50*/  IMAD.MOV R7, RZ, RZ, -R7 ;  /* 0x000000ffff077224 */ /* 0x000fce00078e0a07 */
.L_x_37:
[----:B------:R-:W0:Y:S01]  /*0d60*/  MUFU.RCP64H R15, 6 ;  /* 0x40180000000f7908 */ /* 0x000e220000001800 */
[----:B------:R-:W-:Y:S01]  /*0d70*/  IMAD.MOV.U32 R16, RZ, RZ, 0x0 ;  /* 0x00000000ff107424 */ /* 0x000fe200078e00ff */
[----:B------:R-:W-:Y:S01]  /*0d80*/  MOV R14, 0x1 ;  /* 0x00000001000e7802 */ /* 0x000fe20000000f00 */
[----:B------:R-:W-:Y:S01]  /*0d90*/  IMAD.MOV.U32 R17, RZ, RZ, 0x40180000 ;  /* 0x40180000ff117424 */ /* 0x000fe200078e00ff */
[----:B------:R-:W-:Y:S04]  /*0da0*/  BSSY.RECONVERGENT B1, `(.L_x_35) ;  /* 0x000001b000017945 */ /* 0x000fe80003800200 */
[----:B------:R1:W2:Y:S02]  /*0db0*/  I2F.F64.U32 R12, R6 ;  /* 0x00000006000c7312 */ /* 0x0002a40000201800 */
[----:B-1----:R-:W-:Y:S01]  /*0dc0*/  VIADD R6, R6, 0x1 ;  /* 0x0000000106067836 */ /* 0x002fe20000000000 */
[----:B0-----:R-:W-:-:S05]  /*0dd0*/  DFMA R20, R14, -R16, 1 ;  /* 0x3ff000000e14742b */ /* 0x001fca0000000810 */
[----:B------:R-:W0:Y:S01]  /*0de0*/  I2F.F64.U32 R4, R6 ;  /* 0x0000000600047312 */ /* 0x000e220000201800 */
[----:B--2---:R-:W-:Y:S02]  /*0df0*/  DFMA R12, R12, R2, R10 ;  /* 0x000000020c0c722b */ /* 0x004fe4000000000a */
[----:B------:R-:W-:-:S08]  /*0e00*/  DFMA R20, R20, R20, R20 ;  /* 0x000000141414722b */ /* 0x000fd00000000014 */
[----:B------:R-:W-:Y:S02]  /*0e10*/  DFMA R14, R14, R20, R14 ;  /* 0x000000140e0e722b */ /* 0x000fe4000000000e */
[----:B0-----:R-:W-:-:S06]  /*0e20*/  DFMA R4, R4, R2, R10 ;  /* 0x000000020404722b */ /* 0x001fcc000000000a */
        /* <DEDUP_REMOVED lines=16> */
[----:B------:R-:W-:Y:S01]  /*0f30*/  IMAD.MOV.U32 R14, RZ, RZ, R23 ;  /* 0x000000ffff0e7224 */ /* 0x000fe200078e0017 */
[----:B------:R-:W-:-:S07]  /*0f40*/  MOV R15, R22 ;  /* 0x00000016000f7202 */ /* 0x000fce0000000f00 */
.L_x_36:
[----:B------:R-:W-:Y:S05]  /*0f50*/  BSYNC.RECONVERGENT B1 ;  /* 0x0000000000017941 */ /* 0x000fea0003800200 */
.L_x_35:
[----:B------:R-:W-:Y:S01]  /*0f60*/  DADD R16, R12, R4 ;  /* 0x000000000c107229 */ /* 0x000fe20000000004 */
[----:B------:R-:W-:-:S05]  /*0f70*/  VIADD R7, R7, 0x1 ;  /* 0x0000000107077836 */ /* 0x000fca0000000000 */
        /* <DEDUP_REMOVED lines=8> */
.L_x_23:
[----:B------:R-:W-:Y:S05]  /*1000*/  BSYNC.RECONVERGENT B0 ;  /* 0x0000000000007941 */ /* 0x000fea0003800200 */
.L_x_22:
[----:B------:R-:W0:Y:S02]  /*1010*/  LDC.64 R2, c[0x0][0x398] ;  /* 0x0000e600ff027b82 */ /* 0x000e240000000a00 */
[----:B0-----:R-:W-:-:S05]  /*1020*/  IMAD.WIDE R8, R8, 0x8, R2 ;  /* 0x0000000808087825 */ /* 0x001fca00078e0202 */
[----:B------:R-:W-:Y:S01]  /*1030*/  STG.E.64 desc[UR4][R8.64], R18 ;  /* 0x0000001208007986 */ /* 0x000fe2000c101b04 */
[----:B------:R-:W-:Y:S05]  /*1040*/  EXIT ;  /* 0x000000000000794d */ /* 0x000fea0003800000 */
        .weak           $__internal_1_$__cuda_sm20_div_rn_f64_full
        .type           $__internal_1_$__cuda_sm20_div_rn_f64_full,@function
        .size           $__internal_1_$__cuda_sm20_div_rn_f64_full,(.L_x_59 - $__internal_1_$__cuda_sm20_div_rn_f64_full)
$__internal_1_$__cuda_sm20_div_rn_f64_full:
[-C--:B------:R-:W-:Y:S01]  /*1050*/  LOP3.LUT R23, R23, R22.reuse, RZ, 0x3c, !PT ;  /* 0x0000001617177212 */ /* 0x080fe200078e3cff */
[----:B------:R-:W-:Y:S01]  /*1060*/  IMAD.MOV.U32 R26, RZ, RZ, R24 ;  /* 0x000000ffff1a7224 */ /* 0x000fe200078e0018 */
[----:B------:R-:W-:Y:S01]  /*1070*/  FSETP.GEU.AND P0, PT, |R27|, 1.469367938527859385e-39, PT ;  /* 0x001000001b00780b */ /* 0x000fe20003f0e200 */
[----:B------:R-:W-:Y:S01]  /*1080*/  IMAD.MOV.U32 R33, RZ, RZ, 0x1ca00000 ;  /* 0x1ca00000ff217424 */ /* 0x000fe200078e00ff */
[----:B------:R-:W-:Y:S01]  /*1090*/  LOP3.LUT R22, R23, R22, RZ, 0x3c, !PT ;  /* 0x0000001617167212 */ /* 0x000fe200078e3cff */
[----:B------:R-:W-:Y:S01]  /*10a0*/  IMAD.MOV.U32 R30, RZ, RZ, 0x1 ;  /* 0x00000001ff1e7424 */ /* 0x000fe200078e00ff */
[----:B------:R-:W-:Y:S01]  /*10b0*/  LOP3.LUT R25, R27, 0x800fffff, RZ, 0xc0, !PT ;  /* 0x800fffff1b197812 */ /* 0x000fe200078ec0ff */
[----:B------:R-:W-:Y:S01]  /*10c0*/  BSSY.RECONVERGENT B3, `(.L_x_38) ;  /* 0x0000058000037945 */ /* 0x000fe20003800200 */
[----:B------:R-:W-:Y:S02]  /*10d0*/  LOP3.LUT R23, R23, R22, RZ, 0x3c, !PT ;  /* 0x0000001617177212 */ /* 0x000fe400078e3cff */
[----:B------:R-:W-:-:S02]  /*10e0*/  LOP3.LUT R25, R25, 0x3ff00000, RZ, 0xfc, !PT ;  /* 0x3ff0000019197812 */ /* 0x000fc400078efcff */
[C---:B------:R-:W-:Y:S02]  /*10f0*/  FSETP.GEU.AND P2, PT, |R23|.reuse, 1.469367938527859385e-39, PT ;  /* 0x001000001700780b */ /* 0x040fe40003f4e200 */
[----:B------:R-:W-:Y:S01]  /*1100*/  LOP3.LUT R32, R23, 0x7ff00000, RZ, 0xc0, !PT ;  /* 0x7ff0000017207812 */ /* 0x000fe200078ec0ff */
[----:B------:R-:W-:Y:S01]  /*1110*/  @!P0 DMUL R24, R26, 8.98846567431157953865e+307 ;  /* 0x7fe000001a188828 */ /* 0x000fe20000000000 */
[----:B------:R-:W-:Y:S02]  /*1120*/  LOP3.LUT R35, R27, 0x7ff00000, RZ, 0xc0, !PT ;  /* 0x7ff000001b237812 */ /* 0x000fe400078ec0ff */
[----:B------:R-:W-:Y:S02]  /*1130*/  MOV R34, R32 ;  /* 0x0000002000227202 */ /* 0x000fe40000000f00 */
[----:B------:R-:W-:Y:S01]  /*1140*/  ISETP.GE.U32.AND P1, PT, R32, R35, PT ;  /* 0x000000232000720c */ /* 0x000fe20003f26070 */
[----:B------:R-:W0:Y:S03]  /*1150*/  MUFU.RCP64H R31, R25 ;  /* 0x00000019001f7308 */ /* 0x000e260000001800 */
[----:B------:R-:W-:Y:S01]  /*1160*/  SEL R29, R33, 0x63400000, !P1 ;  /* 0x63400000211d7807 */ /* 0x000fe20004800000 */
[----:B------:R-:W-:Y:S01]  /*1170*/  @!P2 IMAD.MOV.U32 R36, RZ, RZ, RZ ;  /* 0x000000ffff24a224 */ /* 0x000fe200078e00ff */
[----:B------:R-:W-:-:S02]  /*1180*/  @!P2 LOP3.LUT R28, R27, 0x7ff00000, RZ, 0xc0, !PT ;  /* 0x7ff000001b1ca812 */ /* 0x000fc400078ec0ff */
[----:B------:R-:W-:Y:S02]  /*1190*/  LOP3.LUT R29, R29, 0x800fffff, R23, 0xf8, !PT ;  /* 0x800fffff1d1d7812 */ /* 0x000fe400078ef817 */
[----:B------:R-:W-:Y:S02]  /*11a0*/  @!P2 ISETP.GE.U32.AND P3, PT, R32, R28, PT ;  /* 0x0000001c2000a20c */ /* 0x000fe40003f66070 */
[----:B------:R-:W-:Y:S02]  /*11b0*/  @!P0 LOP3.LUT R35, R25, 0x7ff00000, RZ, 0xc0, !PT ;  /* 0x7ff0000019238812 */ /* 0x000fe400078ec0ff */
[----:B------:R-:W-:-:S04]  /*11c0*/  @!P2 SEL R28, R33, 0x63400000, !P3 ;  /* 0x63400000211ca807 */ /* 0x000fc80005800000 */
[----:B------:R-:W-:-:S04]  /*11d0*/  @!P2 LOP3.LUT R28, R28, 0x80000000, R23, 0xf8, !PT ;  /* 0x800000001c1ca812 */ /* 0x000fc800078ef817 */
[----:B------:R-:W-:Y:S01]  /*11e0*/  @!P2 LOP3.LUT R37, R28, 0x100000, RZ, 0xfc, !PT ;  /* 0x001000001c25a812 */ /* 0x000fe200078efcff */
[----:B------:R-:W-:-:S06]  /*11f0*/  IMAD.MOV.U32 R28, RZ, RZ, R22 ;  /* 0x000000ffff1c7224 */ /* 0x000fcc00078e0016 */
[----:B------:R-:W-:Y:S02]  /*1200*/  @!P2 DFMA R28, R28, 2, -R36 ;  /* 0x400000001c1ca82b */ /* 0x000fe40000000824 */
[----:B0-----:R-:W-:-:S08]  /*1210*/  DFMA R36, R30, -R24, 1 ;  /* 0x3ff000001e24742b */ /* 0x001fd00000000818 */
[----:B------:R-:W-:Y:S01]  /*1220*/  DFMA R36, R36, R36, R36 ;  /* 0x000000242424722b */ /* 0x000fe20000000024 */
[----:B------:R-:W-:-:S07]  /*1230*/  @!P2 LOP3.LUT R34, R29, 0x7ff00000, RZ, 0xc0, !PT ;  /* 0x7ff000001d22a812 */ /* 0x000fce00078ec0ff */
[----:B------:R-:W-:-:S08]  /*1240*/  DFMA R30, R30, R36, R30 ;  /* 0x000000241e1e722b */ /* 0x000fd0000000001e */
[----:B------:R-:W-:-:S08]  /*1250*/  DFMA R38, R30, -R24, 1 ;  /* 0x3ff000001e26742b */ /* 0x000fd00000000818 */
[----:B------:R-:W-:-:S08]  /*1260*/  DFMA R38, R30, R38, R30 ;  /* 0x000000261e26722b */ /* 0x000fd0000000001e */
[----:B------:R-:W-:-:S08]  /*1270*/  DMUL R36, R38, R28 ;  /* 0x0000001c26247228 */ /* 0x000fd00000000000 */
[----:B------:R-:W-:-:S08]  /*1280*/  DFMA R30, R36, -R24, R28 ;  /* 0x80000018241e722b */ /* 0x000fd0000000001c */
[----:B------:R-:W-:Y:S01]  /*1290*/  DFMA R30, R38, R30, R36 ;  /* 0x0000001e261e722b */ /* 0x000fe20000000024 */
[----:B------:R-:W-:-:S05]  /*12a0*/  VIADD R36, R34, 0xffffffff ;  /* 0xffffffff22247836 */ /* 0x000fca0000000000 */
[----:B------:R-:W-:Y:S01]  /*12b0*/  ISETP.GT.U32.AND P0, PT, R36, 0x7feffffe, PT ;  /* 0x7feffffe2400780c */ /* 0x000fe20003f04070 */
[----:B------:R-:W-:-:S05]  /*12c0*/  VIADD R36, R35, 0xffffffff ;  /* 0xffffffff23247836 */ /* 0x000fca0000000000 */
[----:B------:R-:W-:-:S13]  /*12d0*/  ISETP.GT.U32.OR P0, PT, R36, 0x7feffffe, P0 ;  /* 0x7feffffe2400780c */ /* 0x000fda0000704470 */
[----:B------:R-:W-:Y:S05]  /*12e0*/  @P0 BRA `(.L_x_39) ;  /* 0x0000000000740947 */ /* 0x000fea0003800000 */
[----:B------:R-:W-:Y:S01]  /*12f0*/  LOP3.LUT R22, R27, 0x7ff00000, RZ, 0xc0, !PT ;  /* 0x7ff000001b167812 */ /* 0x000fe200078ec0ff */
[----:B------:R-:W-:-:S03]  /*1300*/  IMAD.MOV.U32 R34, RZ, RZ, RZ ;  /* 0x000000ffff227224 */ /* 0x000fc600078e00ff */
[CC--:B------:R-:W-:Y:S02]  /*1310*/  VIADDMNMX R23, R32.reuse, -R22.reuse, 0xb9600000, !PT ;  /* 0xb960000020177446 */ /* 0x0c0fe40007800916 */
[----:B------:R-:W-:Y:S02]  /*1320*/  ISETP.GE.U32.AND P0, PT, R32, R22, PT ;  /* 0x000000162000720c */ /* 0x000fe40003f06070 */
[----:B------:R-:W-:Y:S02]  /*1330*/  VIMNMX R23, PT, PT, R23, 0x46a00000, PT ;  /* 0x46a0000017177848 */ /* 0x000fe40003fe0100 */
[----:B------:R-:W-:-:S05]  /*1340*/  SEL R33, R33, 0x63400000, !P0 ;  /* 0x6340000021217807 */ /* 0x000fca0004000000 */
[----:B------:R-:W-:-:S04]  /*1350*/  IMAD.IADD R23, R23, 0x1, -R33 ;  /* 0x0000000117177824 */ /* 0x000fc800078e0a21 */
        /* <DEDUP_REMOVED lines=12> */
[----:B------:R-:W-:-:S05]  /*1420*/  IADD3 R23, PT, PT, -R23, -0x43300000, RZ ;  /* 0xbcd0000017177810 */ /* 0x000fca0007ffe1ff */
[----:B------:R-:W-:Y:S02]  /*1430*/  DFMA R24, R32, -R24, R30 ;  /* 0x800000182018722b */ /* 0x000fe4000000001e */
[----:B------:R-:W-:-:S08]  /*1440*/  DMUL.RP R30, R30, R34 ;  /* 0x000000221e1e7228 */ /* 0x000fd00000008000 */
[----:B------:R-:W-:Y:S02]  /*1450*/  FSETP.NEU.AND P0, PT, |R25|, R23, PT ;  /* 0x000000171900720b */ /* 0x000fe40003f0d200 */
[----:B------:R-:W-:Y:S02]  /*1460*/  LOP3.LUT R26, R31, R26, RZ, 0x3c, !PT ;  /* 0x0000001a1f1a7212 */ /* 0x000fe400078e3cff */
[----:B------:R-:W-:Y:S02]  /*1470*/  FSEL R22, R30, R32, !P0 ;  /* 0x000000201e167208 */ /* 0x000fe40004000000 */
[----:B------:R-:W-:-:S03]  /*1480*/  FSEL R26, R26, R33, !P0 ;  /* 0x000000211a1a7208 */ /* 0x000fc60004000000 */
[----:B------:R-:W-:Y:S02]  /*1490*/  IMAD.MOV.U32 R32, RZ, RZ, R22 ;  /* 0x000000ffff207224 */ /* 0x000fe400078e0016 */
[----:B------:R-:W-:Y:S01]  /*14a0*/  IMAD.MOV.U32 R33, RZ, RZ, R26 ;  /* 0x000000ffff217224 */ /* 0x000fe200078e001a */
[----:B------:R-:W-:Y:S06]  /*14b0*/  BRA `(.L_x_40) ;  /* 0x0000000000607947 */ /* 0x000fec0003800000 */
.L_x_39:
        /* <DEDUP_REMOVED lines=12> */
[----:B------:R-:W-:Y:S01]  /*1580*/  @!P0 IMAD.MOV.U32 R32, RZ, RZ, RZ ;  /* 0x000000ffff208224 */ /* 0x000fe200078e00ff */
[----:B------:R-:W-:Y:S01]  /*1590*/  @!P0 MOV R33, R22 ;  /* 0x0000001600218202 */ /* 0x000fe20000000f00 */
[----:B------:R-:W-:Y:S02]  /*15a0*/  @P0 IMAD.MOV.U32 R32, RZ, RZ, RZ ;  /* 0x000000ffff200224 */ /* 0x000fe400078e00ff */
[----:B------:R-:W-:Y:S01]  /*15b0*/  @P0 IMAD.MOV.U32 R33, RZ, RZ, R23 ;  /* 0x000000ffff210224 */ /* 0x000fe200078e0017 */
[----:B------:R-:W-:Y:S06]  /*15c0*/  BRA `(.L_x_40) ;  /* 0x00000000001c7947 */ /* 0x000fec0003800000 */
.L_x_42:
[----:B------:R-:W-:Y:S01]  /*15d0*/  LOP3.LUT R22, R27, 0x80000, RZ, 0xfc, !PT ;  /* 0x000800001b167812 */ /* 0x000fe200078efcff */
[----:B------:R-:W-:-:S04]  /*15e0*/  IMAD.MOV.U32 R32, RZ, RZ, R26 ;  /* 0x000000ffff207224 */ /* 0x000fc800078e001a */
[----:B------:R-:W-:Y:S01]  /*15f0*/  IMAD.MOV.U32 R33, RZ, RZ, R22 ;  /* 0x000000ffff217224 */ /* 0x000fe200078e0016 */
[----:B------:R-:W-:Y:S06]  /*1600*/  BRA `(.L_x_40) ;  /* 0x00000000000c7947 */ /* 0x000fec0003800000 */
.L_x_41:
[----:B------:R-:W-:Y:S01]  /*1610*/  LOP3.LUT R23, R23, 0x80000, RZ, 0xfc, !PT ;  /* 0x0008000017177812 */ /* 0x000fe200078efcff */
[----:B------:R-:W-:-:S03]  /*1620*/  IMAD.MOV.U32 R32, RZ, RZ, R22 ;  /* 0x000000ffff207224 */ /* 0x000fc600078e0016 */
[----:B------:R-:W-:-:S07]  /*1630*/  MOV R33, R23 ;  /* 0x0000001700217202 */ /* 0x000fce0000000f00 */
.L_x_40:
[----:B------:R-:W-:Y:S05]  /*1640*/  BSYNC.RECONVERGENT B3 ;  /* 0x0000000000037941 */ /* 0x000fea0003800200 */
.L_x_38:
[----:B------:R-:W-:Y:S02]  /*1650*/  IMAD.MOV.U32 R24, RZ, RZ, R9 ;  /* 0x000000ffff187224 */ /* 0x000fe400078e0009 */
[----:B------:R-:W-:Y:S02]  /*1660*/  IMAD.MOV.U32 R25, RZ, RZ, 0x0 ;  /* 0x00000000ff197424 */ /* 0x000fe400078e00ff */
[----:B------:R-:W-:Y:S02]  /*1670*/  IMAD.MOV.U32 R23, RZ, RZ, R32 ;  /* 0x000000ffff177224 */ /* 0x000fe400078e0020 */
[----:B------:R-:W-:Y:S01]  /*1680*/  IMAD.MOV.U32 R22, RZ, RZ, R33 ;  /* 0x000000ffff167224 */ /* 0x000fe200078e0021 */
[----:B------:R-:W-:Y:S06]  /*1690*/  RET.REL.NODEC R24 `(_Z15simpsonIntegralPKdS0_PKiPd) ;  /* 0xffffffe818587950 */ /* 0x000fec0003c3ffff */
.L_x_43:
        /* <DEDUP_REMOVED lines=14> */
.L_x_59:


//--------------------- .text._Z17trapezoidIntegralPKdS0_PKiPd --------------------------
	.section	.text._Z17trapezoidIntegralPKdS0_PKiPd,"ax",@progbits
	.align	128
        .global         _Z17trapezoidIntegralPKdS0_PKiPd
        .type           _Z17trapezoidIntegralPKdS0_PKiPd,@function
        .size           _Z17trapezoidIntegralPKdS0_PKiPd,(.L_x_60 - _Z17trapezoidIntegralPKdS0_PKiPd)
        .other          _Z17trapezoidIntegralPKdS0_PKiPd,@"STO_CUDA_ENTRY STV_DEFAULT"
_Z17trapezoidIntegralPKdS0_PKiPd:
.text._Z17trapezoidIntegralPKdS0_PKiPd:
        /* <DEDUP_REMOVED lines=33> */
[----:B------:R-:W-:Y:S05]  /*0210*/  CALL.REL.NOINC `($__internal_2_$__cuda_sm20_div_rn_f64_full) ;  /* 0x0000000400307944 */ /* 0x000fea0003c00000 */
.L_x_45:
[----:B------:R-:W-:Y:S05]  /*0220*/  BSYNC.RECONVERGENT B0 ;  /* 0x0000000000007941 */ /* 0x000fea0003800200 */
.L_x_44:
        /* <DEDUP_REMOVED lines=8> */
[----:B------:R-:W-:Y:S02]  /*02b0*/  CS2R R12, SRZ ;  /* 0x00000000000c7805 */ /* 0x000fe4000001ff00 */
[----:B------:R-:W-:-:S07]  /*02c0*/  ISETP.NE.AND P1, PT, R23, RZ, PT ;  /* 0x000000ff1700720c */ /* 0x000fce0003f25270 */
[----:B------:R-:W-:Y:S06]  /*02d0*/  @!P0 BRA `(.L_x_49) ;  /* 0x0000000000a88947 */ /* 0x000fec0003800000 */
[----:B------:R-:W-:Y:S01]  /*02e0*/  LOP3.LUT R24, R6, 0x7ffffffc, RZ, 0xc0, !PT ;  /* 0x7ffffffc06187812 */ /* 0x000fe200078ec0ff */
[----:B------:R-:W-:Y:S01]  /*02f0*/  IMAD.MOV.U32 R22, RZ, RZ, 0x2 ;  /* 0x00000002ff167424 */ /* 0x000fe200078e00ff */
[----:B------:R-:W-:Y:S02]  /*0300*/  CS2R R6, SRZ ;  /* 0x0000000000067805 */ /* 0x000fe4000001ff00 */
[----:B------:R-:W-:Y:S01]  /*0310*/  CS2R R12, SRZ ;  /* 0x00000000000c7805 */ /* 0x000fe2000001ff00 */
[----:B------:R-:W-:-:S07]  /*0320*/  IMAD.MOV R25, RZ, RZ, -R24 ;  /* 0x000000ffff197224 */ /* 0x000fce00078e0a18 */
.L_x_50:
[C---:B------:R-:W-:Y:S01]  /*0330*/  VIADD R20, R22.reuse, 0xffffffff ;  /* 0xffffffff16147836 */ /* 0x040fe20000000000 */
[C---:B------:R-:W-:Y:S01]  /*0340*/  DFMA R14, R6.reuse, R2, R4 ;  /* 0x00000002060e722b */ /* 0x040fe20000000004 */
[----:B------:R0:W1:Y:S01]  /*0350*/  I2F.F64.U32 R8, R22 ;  /* 0x0000001600087312 */ /* 0x0000620000201800 */
[C---:B------:R-:W-:Y:S01]  /*0360*/  VIADD R27, R22.reuse, 0x1 ;  /* 0x00000001161b7836 */ /* 0x040fe20000000000 */
[----:B------:R-:W-:Y:S01]  /*0370*/  DADD R6, R6, 4 ;  /* 0x4010000006067429 */ /* 0x000fe20000000000 */
[----:B------:R-:W-:Y:S02]  /*0380*/  VIADD R26, R22, 0x2 ;  /* 0x00000002161a7836 */ /* 0x000fe40000000000 */
[----:B------:R-:W-:-:S03]  /*0390*/  VIADD R25, R25, 0x4 ;  /* 0x0000000419197836 */ /* 0x000fc60000000000 */
[----:B------:R-:W2:Y:S01]  /*03a0*/  I2F.F64.U32 R18, R20 ;  /* 0x0000001400127312 */ /* 0x000ea20000201800 */
[----:B0-----:R-:W-:Y:S01]  /*03b0*/  VIADD R22, R22, 0x4 ;  /* 0x0000000416167836 */ /* 0x001fe20000000000 */
[----:B------:R-:W-:Y:S01]  /*03c0*/  ISETP.NE.AND P0, PT, R25, RZ, PT ;  /* 0x000000ff1900720c */ /* 0x000fe20003f05270 */
[-CC-:B-1----:R-:W-:Y:S02]  /*03d0*/  DFMA R8, R8, R2.reuse, R4.reuse ;  /* 0x000000020808722b */ /* 0x182fe40000000004 */
[----:B--2---:R-:W-:-:S06]  /*03e0*/  DFMA R18, R18, R2, R4 ;  /* 0x000000021212722b */ /* 0x004fcc0000000004 */
[----:B------:R-:W-:Y:S02]  /*03f0*/  DMUL R20, R8, R8 ;  /* 0x0000000808147228 */ /* 0x000fe40000000000 */
[----:B------:R-:W-:Y:S02]  /*0400*/  DMUL R10, R18, R18 ;  /* 0x00000012120a7228 */ /* 0x000fe40000000000 */
[----:B------:R-:W-:-:S04]  /*0410*/  DADD R16, -R14, R18 ;  /* 0x000000000e107229 */ /* 0x000fc80000000112 */
[----:B------:R-:W-:Y:S02]  /*0420*/  DFMA R20, R18, R18, R20 ;  /* 0x000000121214722b */ /* 0x000fe40000000014 */
[----:B------:R-:W-:Y:S02]  /*0430*/  DFMA R14, R14, R14, R10 ;  /* 0x0000000e0e0e722b */ /* 0x000fe4000000000a */
[----:B------:R-:W-:Y:S01]  /*0440*/  DMUL R16, R16, 0.5 ;  /* 0x3fe0000010107828 */ /* 0x000fe20000000000 */
[----:B------:R-:W0:Y:S07]  /*0450*/  I2F.F64.U32 R10, R27 ;  /* 0x0000001b000a7312 */ /* 0x000e2e0000201800 */
[----:B------:R-:W-:-:S02]  /*0460*/  DFMA R12, R16, R14, R12 ;  /* 0x0000000e100c722b */ /* 0x000fc4000000000c */
[----:B------:R-:W-:Y:S01]  /*0470*/  DADD R14, -R18, R8 ;  /* 0x00000000120e7229 */ /* 0x000fe20000000108 */
[----:B------:R-:W1:Y:S01]  /*0480*/  I2F.F64.U32 R16, R26 ;  /* 0x0000001a00107312 */ /* 0x000e620000201800 */
[----:B0-----:R-:W-:-:S06]  /*0490*/  DFMA R10, R10, R2, R4 ;  /* 0x000000020a0a722b */ /* 0x001fcc0000000004 */
[----:B------:R-:W-:-:S08]  /*04a0*/  DMUL R14, R14, 0.5 ;  /* 0x3fe000000e0e7828 */ /* 0x000fd00000000000 */
[----:B------:R-:W-:Y:S02]  /*04b0*/  DFMA R12, R14, R20, R12 ;  /* 0x000000140e0c722b */ /* 0x000fe4000000000c */
[----:B------:R-:W-:Y:S02]  /*04c0*/  DMUL R14, R10, R10 ;  /* 0x0000000a0a0e7228 */ /* 0x000fe40000000000 */
[----:B-1----:R-:W-:Y:S02]  /*04d0*/  DFMA R18, R16, R2, R4 ;  /* 0x000000021012722b */ /* 0x002fe40000000004 */
[----:B------:R-:W-:-:S04]  /*04e0*/  DADD R16, -R8, R10 ;  /* 0x0000000008107229 */ /* 0x000fc8000000010a */
[----:B------:R-:W-:Y:S02]  /*04f0*/  DFMA R14, R8, R8, R14 ;  /* 0x00000008080e722b */ /* 0x000fe4000000000e */
[----:B------:R-:W-:Y:S02]  /*0500*/  DADD R8, -R10, R18 ;  /* 0x000000000a087229 */ /* 0x000fe40000000112 */
[----:B------:R-:W-:Y:S02]  /*0510*/  DMUL R18, R18, R18 ;  /* 0x0000001212127228 */ /* 0x000fe40000000000 */
[----:B------:R-:W-:-:S04]  /*0520*/  DMUL R16, R16, 0.5 ;  /* 0x3fe0000010107828 */ /* 0x000fc80000000000 */
[----:B------:R-:W-:Y:S02]  /*0530*/  DMUL R8, R8, 0.5 ;  /* 0x3fe0000008087828 */ /* 0x000fe40000000000 */
[----:B------:R-:W-:Y:S02]  /*0540*/  DFMA R18, R10, R10, R18 ;  /* 0x0000000a0a12722b */ /* 0x000fe40000000012 */
[----:B------:R-:W-:-:S08]  /*0550*/  DFMA R12, R16, R14, R12 ;  /* 0x0000000e100c722b */ /* 0x000fd0000000000c */
[----:B------:R-:W-:Y:S01]  /*0560*/  DFMA R12, R8, R18, R12 ;  /* 0x00000012080c722b */ /* 0x000fe2000000000c */
[----:B------:R-:W-:Y:S10]  /*0570*/  @P0 BRA `(.L_x_50) ;  /* 0xfffffffc006c0947 */ /* 0x000ff4000383ffff */
.L_x_49:
[----:B------:R-:W-:Y:S05]  /*0580*/  BSYNC.RECONVERGENT B1 ;  /* 0x0000000000017941 */ /* 0x000fea0003800200 */
.L_x_48:
[----:B------:R-:W-:Y:S05]  /*0590*/  @!P1 BRA `(.L_x_47) ;  /* 0x00000000003c9947 */ /* 0x000fea0003800000 */
[----:B------:R-:W-:-:S07]  /*05a0*/  IMAD.MOV R23, RZ, RZ, -R23 ;  /* 0x000000ffff177224 */ /* 0x000fce00078e0a17 */
.L_x_51:
[----:B------:R-:W-:Y:S01]  /*05b0*/  VIADD R14, R24, 0x1 ;  /* 0x00000001180e7836 */ /* 0x000fe20000000000 */
[----:B------:R0:W1:Y:S01]  /*05c0*/  I2F.F64.U32 R6, R24 ;  /* 0x0000001800067312 */ /* 0x0000620000201800 */
[----:B------:R-:W-:-:S05]  /*05d0*/  VIADD R23, R23, 0x1 ;  /* 0x0000000117177836 */ /* 0x000fca0000000000 */
[----:B------:R-:W-:Y:S02]  /*05e0*/  ISETP.NE.AND P0, PT, R23, RZ, PT ;  /* 0x000000ff1700720c */ /* 0x000fe40003f05270 */
[----:B------:R-:W2:Y:S01]  /*05f0*/  I2F.F64.U32 R8, R14 ;  /* 0x0000000e00087312 */ /* 0x000ea20000201800 */
[----:B0-----:R-:W-:Y:S01]  /*0600*/  IMAD.MOV.U32 R24, RZ, RZ, R14 ;  /* 0x000000ffff187224 */ /* 0x001fe200078e000e */
[-CC-:B-1----:R-:W-:Y:S02]  /*0610*/  DFMA R6, R6, R2.reuse, R4.reuse ;  /* 0x000000020606722b */ /* 0x182fe40000000004 */
[----:B--2---:R-:W-:-:S08]  /*0620*/  DFMA R8, R8, R2, R4 ;  /* 0x000000020808722b */ /* 0x004fd00000000004 */
[----:B------:R-:W-:Y:S02]  /*0630*/  DMUL R10, R8, R8 ;  /* 0x00000008080a7228 */ /* 0x000fe40000000000 */
[----:B------:R-:W-:-:S06]  /*0640*/  DADD R8, -R6, R8 ;  /* 0x0000000006087229 */ /* 0x000fcc0000000108 */
[----:B------:R-:W-:Y:S02]  /*0650*/  DFMA R10, R6, R6, R10 ;  /* 0x00000006060a722b */ /* 0x000fe4000000000a */
[----:B------:R-:W-:-:S08]  /*0660*/  DMUL R8, R8, 0.5 ;  /* 0x3fe0000008087828 */ /* 0x000fd00000000000 */
[----:B------:R-:W-:Y:S01]  /*0670*/  DFMA R12, R8, R10, R12 ;  /* 0x0000000a080c722b */ /* 0x000fe2000000000c */
[----:B------:R-:W-:Y:S10]  /*0680*/  @P0 BRA `(.L_x_51) ;  /* 0xfffffffc00c80947 */ /* 0x000ff4000383ffff */
.L_x_47:
[----:B------:R-:W-:Y:S05]  /*0690*/  BSYNC.RECONVERGENT B0 ;  /* 0x0000000000007941 */ /* 0x000fea0003800200 */
.L_x_46:
[----:B------:R-:W0:Y:S02]  /*06a0*/  LDC.64 R2, c[0x0][0x398] ;  /* 0x0000e600ff027b82 */ /* 0x000e240000000a00 */
[----:B0-----:R-:W-:-:S05]  /*06b0*/  IMAD.WIDE R2, R0, 0x8, R2 ;  /* 0x0000000800027825 */ /* 0x001fca00078e0202 */
[----:B------:R-:W-:Y:S01]  /*06c0*/  STG.E.64 desc[UR4][R2.64], R12 ;  /* 0x0000000c02007986 */ /* 0x000fe2000c101b04 */
[----:B------:R-:W-:Y:S05]  /*06d0*/  EXIT ;  /* 0x000000000000794d */ /* 0x000fea0003800000 */
        .weak           $__internal_2_$__cuda_sm20_div_rn_f64_full
        .type           $__internal_2_$__cuda_sm20_div_rn_f64_full,@function
        .size           $__internal_2_$__cuda_sm20_div_rn_f64_full,(.L_x_60 - $__internal_2_$__cuda_sm20_div_rn_f64_full)
$__internal_2_$__cuda_sm20_div_rn_f64_full:
[C---:B------:R-:W-:Y:S01]  /*06e0*/  FSETP.GEU.AND P0, PT, |R9|.reuse, 1.469367938527859385e-39, PT ;  /* 0x001000000900780b */ /* 0x040fe20003f0e200 */
[----:B------:R-:W-:Y:S01]  /*06f0*/  IMAD.MOV.U32 R12, RZ, RZ, 0x1 ;  /* 0x00000001ff0c7424 */ /* 0x000fe200078e00ff */
[----:B------:R-:W-:Y:S01]  /*0700*/  LOP3.LUT R2, R9, 0x800fffff, RZ, 0xc0, !PT ;  /* 0x800fffff09027812 */ /* 0x000fe200078ec0ff */
[----:B------:R-:W-:Y:S01]  /*0710*/  IMAD.MOV.U32 R15, RZ, RZ, 0x1ca00000 ;  /* 0x1ca00000ff0f7424 */ /* 0x000fe200078e00ff */
[C---:B------:R-:W-:Y:S01]  /*0720*/  FSETP.GEU.AND P2, PT, |R11|.reuse, 1.469367938527859385e-39, PT ;  /* 0x001000000b00780b */ /* 0x040fe20003f4e200 */
[----:B------:R-:W-:Y:S01]  /*0730*/  BSSY.RECONVERGENT B1, `(.L_x_52) ;  /* 0x0000053000017945 */ /* 0x000fe20003800200 */
[----:B------:R-:W-:Y:S01]  /*0740*/  LOP3.LUT R3, R2, 0x3ff00000, RZ, 0xfc, !PT ;  /* 0x3ff0000002037812 */ /* 0x000fe200078efcff */
[----:B------:R-:W-:Y:S01]  /*0750*/  IMAD.MOV.U32 R2, RZ, RZ, R8 ;  /* 0x000000ffff027224 */ /* 0x000fe200078e0008 */
[----:B------:R-:W-:Y:S02]  /*0760*/  LOP3.LUT R7, R11, 0x7ff00000, RZ, 0xc0, !PT ;  /* 0x7ff000000b077812 */ /* 0x000fe400078ec0ff */
[----:B------:R-:W-:-:S03]  /*0770*/  LOP3.LUT R20, R9, 0x7ff00000, RZ, 0xc0, !PT ;  /* 0x7ff0000009147812 */ /* 0x000fc600078ec0ff */
[----:B------:R-:W-:Y:S01]  /*0780*/  @!P0 DMUL R2, R8, 8.98846567431157953865e+307 ;  /* 0x7fe0000008028828 */ /* 0x000fe20000000000 */
[----:B------:R-:W-:-:S03]  /*0790*/  ISETP.GE.U32.AND P1, PT, R7, R20, PT ;  /* 0x000000140700720c */ /* 0x000fc60003f26070 */
[----:B------:R-:W-:Y:S02]  /*07a0*/  @!P2 LOP3.LUT R18, R9, 0x7ff00000, RZ, 0xc0, !PT ;  /* 0x7ff000000912a812 */ /* 0x000fe400078ec0ff */
[----:B------:R-:W0:Y:S02]  /*07b0*/  MUFU.RCP64H R13, R3 ;  /* 0x00000003000d7308 */ /* 0x000e240000001800 */
        /* <DEDUP_REMOVED lines=43> */
[----:B------:R-:W-:Y:S01]  /*0a70*/  IMAD.MOV R3, RZ, RZ, -R7 ;  /* 0x000000ffff037224 */ /* 0x000fe200078e0a07 */
[----:B------:R-:W-:Y:S01]  /*0a80*/  DMUL.RP R10, R16, R10 ;  /* 0x0000000a100a7228 */ /* 0x000fe20000008000 */
[----:B------:R-:W-:Y:S01]  /*0a90*/  IMAD.MOV.U32 R2, RZ, RZ, RZ ;  /* 0x000000ffff027224 */ /* 0x000fe200078e00ff */
[----:B------:R-:W-:-:S05]  /*0aa0*/  IADD3 R7, PT, PT, -R7, -0x43300000, RZ ;  /* 0xbcd0000007077810 */ /* 0x000fca0007ffe1ff */
[----:B------:R-:W-:-:S03]  /*0ab0*/  DFMA R2, R18, -R2, R16 ;  /* 0x800000021202722b */ /* 0x000fc60000000010 */
[----:B------:R-:W-:-:S07]  /*0ac0*/  LOP3.LUT R9, R11, R9, RZ, 0x3c, !PT ;  /* 0x000000090b097212 */ /* 0x000fce00078e3cff */
[----:B------:R-:W-:-:S04]  /*0ad0*/  FSETP.NEU.AND P0, PT, |R3|, R7, PT ;  /* 0x000000070300720b */ /* 0x000fc80003f0d200 */
[----:B------:R-:W-:Y:S02]  /*0ae0*/  FSEL R18, R10, R18, !P0 ;  /* 0x000000120a127208 */ /* 0x000fe40004000000 */
[----:B------:R-:W-:Y:S01]  /*0af0*/  FSEL R19, R9, R19, !P0 ;  /* 0x0000001309137208 */ /* 0x000fe20004000000 */
[----:B------:R-:W-:Y:S06]  /*0b00*/  BRA `(.L_x_54) ;  /* 0x0000000000547947 */ /* 0x000fec0003800000 */
.L_x_53:
        /* <DEDUP_REMOVED lines=16> */
.L_x_56:
[----:B------:R-:W-:Y:S01]  /*0c10*/  LOP3.LUT R19, R9, 0x80000, RZ, 0xfc, !PT ;  /* 0x0008000009137812 */ /* 0x000fe200078efcff */
[----:B------:R-:W-:Y:S01]  /*0c20*/  IMAD.MOV.U32 R18, RZ, RZ, R8 ;  /* 0x000000ffff127224 */ /* 0x000fe200078e0008 */
[----:B------:R-:W-:Y:S06]  /*0c30*/  BRA `(.L_x_54) ;  /* 0x0000000000087947 */ /* 0x000fec0003800000 */
.L_x_55:
[----:B------:R-:W-:Y:S01]  /*0c40*/  LOP3.LUT R19, R11, 0x80000, RZ, 0xfc, !PT ;  /* 0x000800000b137812 */ /* 0x000fe200078efcff */
[----:B------:R-:W-:-:S07]  /*0c50*/  IMAD.MOV.U32 R18, RZ, RZ, R10 ;  /* 0x000000ffff127224 */ /* 0x000fce00078e000a */
.L_x_54:
[----:B------:R-:W-:Y:S05]  /*0c60*/  BSYNC.RECONVERGENT B1 ;  /* 0x0000000000017941 */ /* 0x000fea0003800200 */
.L_x_52:
[----:B------:R-:W-:Y:S02]  /*0c70*/  IMAD.MOV.U32 R15, RZ, RZ, 0x0 ;  /* 0x00000000ff0f7424 */ /* 0x000fe400078e00ff */
[----:B------:R-:W-:Y:S02]  /*0c80*/  IMAD.MOV.U32 R2, RZ, RZ, R18 ;  /* 0x000000ffff027224 */ /* 0x000fe400078e0012 */
[----:B------:R-:W-:Y:S01]  /*0c90*/  IMAD.MOV.U32 R3, RZ, RZ, R19 ;  /* 0x000000ffff037224 */ /* 0x000fe200078e0013 */
[----:B------:R-:W-:Y:S06]  /*0ca0*/  RET.REL.NODEC R14 `(_Z17trapezoidIntegralPKdS0_PKiPd) ;  /* 0xfffffff00ed47950 */ /* 0x000fec0003c3ffff */
.L_x_57:
        /* <DEDUP_REMOVED lines=13> */
.L_x_60:


//--------------------- .nv.shared.reserved.0     --------------------------
	.section	.nv.shared.reserved.0,"aw",@nobits
	.weak		__nv_reservedSMEM_offset_0_alias
	.size		__nv_reservedSMEM_offset_0_alias, 0, 64
	.other		__nv_reservedSMEM_offset_0_alias,@"STO_CUDA_RESERVED_SHARED STV_DEFAULT"
__nv_reservedSMEM_offset_0_alias:
	.zero		0
	.zero		64


//--------------------- .nv.constant0._Z15pramougIntegralPKdS0_PKiPd --------------------------
	.section	.nv.constant0._Z15pramougIntegralPKdS0_PKiPd,"a",@progbits
	.sectionflags	@""
	.align	4
.nv.constant0._Z15pramougIntegralPKdS0_PKiPd:
	.zero		928


//--------------------- .nv.constant0._Z15simpsonIntegralPKdS0_PKiPd --------------------------
	.section	.nv.constant0._Z15simpsonIntegralPKdS0_PKiPd,"a",@progbits
	.sectionflags	@""
	.align	4
.nv.constant0._Z15simpsonIntegralPKdS0_PKiPd:
	.zero		928


//--------------------- .nv.constant0._Z17trapezoidIntegralPKdS0_PKiPd --------------------------
	.section	.nv.constant0._Z17trapezoidIntegralPKdS0_PKiPd,"a",@progbits
	.sectionflags	@""
	.align	4
.nv.constant0._Z17trapezoidIntegralPKdS0_PKiPd:
	.zero		928


//--------------------- SYMBOLS --------------------------

	.type		.nv.reservedSmem.offset0,@object
	.size		.nv.reservedSmem.offset0,0x4
